// auto-generated by cutlass_sweep.gemm — config: {"arch": "sm_90", "cluster_m": 2, "cluster_n": 1, "dtype": "bf16", "dtype_b": "bf16", "layout": "nt", "stages": 0, "tile_k": 16, "tile_m": 128, "tile_n": 64}
#include "cutlass/cutlass.h"
#include "cutlass/gemm/collective/collective_builder.hpp"
#include "cutlass/gemm/device/gemm_universal_adapter.h"
#include "cutlass/gemm/kernel/gemm_universal.hpp"
#include "cutlass/epilogue/collective/collective_builder.hpp"

using ElemA = cutlass::bfloat16_t;
using ElemB = cutlass::bfloat16_t;
using ElemCD = cutlass::bfloat16_t;
using Acc  = float;
using TileShape    = cute::Shape<cute::_128, cute::_64, cute::_16>;
using ClusterShape = cute::Shape<cute::_2, cute::_1, cute::_1>;

using CollectiveEpilogue = typename cutlass::epilogue::collective::CollectiveBuilder<
    cutlass::arch::Sm90, cutlass::arch::OpClassTensorOp,
    TileShape, ClusterShape,
    cutlass::epilogue::collective::EpilogueTileAuto,
    Acc, Acc,
    ElemCD, cutlass::layout::RowMajor, 128 / cutlass::sizeof_bits<ElemCD>::value,
    ElemCD, cutlass::layout::RowMajor, 128 / cutlass::sizeof_bits<ElemCD>::value,
    cutlass::epilogue::collective::EpilogueScheduleAuto
  >::CollectiveOp;

using CollectiveMainloop = typename cutlass::gemm::collective::CollectiveBuilder<
    cutlass::arch::Sm90, cutlass::arch::OpClassTensorOp,
    ElemA, cutlass::layout::RowMajor, 128 / cutlass::sizeof_bits<ElemA>::value,
    ElemB, cutlass::layout::ColumnMajor, 128 / cutlass::sizeof_bits<ElemB>::value,
    Acc,
    TileShape, ClusterShape,
    cutlass::gemm::collective::StageCountAutoCarveout<static_cast<int>(sizeof(typename CollectiveEpilogue::SharedStorage))>,
    cutlass::gemm::collective::KernelScheduleAuto
  >::CollectiveOp;

using GemmKernel = cutlass::gemm::kernel::GemmUniversal<
    cute::Shape<int,int,int,int>,
    CollectiveMainloop,
    CollectiveEpilogue
>;
using Gemm = cutlass::gemm::device::GemmUniversalAdapter<GemmKernel>;

// Force the device kernel symbol into the cubin without needing a host main.
auto* _anchor = &cutlass::device_kernel<GemmKernel>;


// ===== COMPILED SASS (sm_90a) =====

	.target	sm_90a

	.elftype	@"ET_EXEC"


//--------------------- .note.nv.tkinfo           --------------------------
	.section	.note.nv.tkinfo,"",@"SHT_NOTE"
	.sectionflags	@"SHF_NOTE_NV_TKINFO"
	.tkinfo
        /*0018*/ 	.word	0x00000002
        /*0030*/ 	.string	""
        /*0030*/ 	.string	"ptxas"
        /*0030*/ 	.string	"Cuda compilation tools, release 13.0, V13.0.88"
        /*0030*/ 	.string	"Build cuda_13.0.r13.0/compiler.36424714_0"
        /*0030*/ 	.string	"-arch sm_90a -m 64 "



//--------------------- .note.nv.cuinfo           --------------------------
	.section	.note.nv.cuinfo,"",@"SHT_NOTE"
	.sectionflags	@"SHF_NOTE_NV_CUINFO"
        /*0018*/ 	.short	0x0002
        /*001a*/ 	.short	0x005a
        /*001c*/ 	.short	0x0082
	.zero		2


//--------------------- .nv.info                  --------------------------
	.section	.nv.info,"",@"SHT_CUDA_INFO"
	.align	4


	//----- nvinfo : EIATTR_REGCOUNT
	.align		4
        /*0000*/ 	.byte	0x04, 0x2f
        /*0002*/ 	.short	(.L_15 - .L_14)
	.align		4
.L_14:
        /*0004*/ 	.word	index@(_ZN7cutlass13device_kernelINS_4gemm6kernel13GemmUniversalIN4cute5tupleIJiiiiEEENS1_10collective13CollectiveMmaINS1_34MainloopSm90TmaGmmaWarpSpecializedILi37ENS5_IJNS4_1CILi2EEENSA_ILi1EEESC_EEENS1_35KernelTmaWarpSpecializedCooperativeEEENS5_IJNSA_ILi128EEENSA_ILi64EEENSA_ILi16EEEEEENS_10bfloat16_tENS5_IJlSC_lEEESK_SL_NS4_8TiledMMAINS4_8MMA_AtomIJNS4_4SM904GMMA27MMA_64x64x16_F32BF16BF16_SSILNSP_5MajorE0ELSR_0ELNSP_7ScaleInE1ELSS_1EEEEEENS4_6LayoutISD_NS5_IJSC_NSA_ILi0EEESW_EEEEENS5_IJNS4_10UnderscoreESZ_SZ_EEEEENS4_13SM90_TMA_LOADENS4_14ComposedLayoutINS4_7SwizzleILi1ELi4ELi3EEENS4_18smem_ptr_flag_bitsILi16EEENSV_INS5_IJNSA_ILi8EEESI_EEENS5_IJSI_SC_EEEEEEEvNS4_8identityENS4_23SM90_TMA_LOAD_MULTICASTES1C_vS1D_EENS_8epilogue10collective6detail29Sm90TmaWarpSpecializedAdapterINS1H_15DefaultEpilogueISK_SL_SL_NS1G_6thread17LinearCombinationISK_Li1EffLNS1L_9ScaleType4KindE0ELNS_15FloatRoundStyleE2ESK_EENS1_15EpilogueDefaultEEEEEvvEEEEvNT_6ParamsE)
        /*0008*/ 	.word	0x000000a8


	//----- nvinfo : EIATTR_FRAME_SIZE
	.align		4
.L_15:
        /*000c*/ 	.byte	0x04, 0x11
        /*000e*/ 	.short	(.L_17 - .L_16)
	.align		4
.L_16:
        /*0010*/ 	.word	index@(_ZN7cutlass13device_kernelINS_4gemm6kernel13GemmUniversalIN4cute5tupleIJiiiiEEENS1_10collective13CollectiveMmaINS1_34MainloopSm90TmaGmmaWarpSpecializedILi37ENS5_IJNS4_1CILi2EEENSA_ILi1EEESC_EEENS1_35KernelTmaWarpSpecializedCooperativeEEENS5_IJNSA_ILi128EEENSA_ILi64EEENSA_ILi16EEEEEENS_10bfloat16_tENS5_IJlSC_lEEESK_SL_NS4_8TiledMMAINS4_8MMA_AtomIJNS4_4SM904GMMA27MMA_64x64x16_F32BF16BF16_SSILNSP_5MajorE0ELSR_0ELNSP_7ScaleInE1ELSS_1EEEEEENS4_6LayoutISD_NS5_IJSC_NSA_ILi0EEESW_EEEEENS5_IJNS4_10UnderscoreESZ_SZ_EEEEENS4_13SM90_TMA_LOADENS4_14ComposedLayoutINS4_7SwizzleILi1ELi4ELi3EEENS4_18smem_ptr_flag_bitsILi16EEENSV_INS5_IJNSA_ILi8EEESI_EEENS5_IJSI_SC_EEEEEEEvNS4_8identityENS4_23SM90_TMA_LOAD_MULTICASTES1C_vS1D_EENS_8epilogue10collective6detail29Sm90TmaWarpSpecializedAdapterINS1H_15DefaultEpilogueISK_SL_SL_NS1G_6thread17LinearCombinationISK_Li1EffLNS1L_9ScaleType4KindE0ELNS_15FloatRoundStyleE2ESK_EENS1_15EpilogueDefaultEEEEEvvEEEEvNT_6ParamsE)
        /*0014*/ 	.word	0x00000000


	//----- nvinfo : EIATTR_MIN_STACK_SIZE
	.align		4
.L_17:
        /*0018*/ 	.byte	0x04, 0x12
        /*001a*/ 	.short	(.L_19 - .L_18)
	.align		4
.L_18:
        /*001c*/ 	.word	index@(_ZN7cutlass13device_kernelINS_4gemm6kernel13GemmUniversalIN4cute5tupleIJiiiiEEENS1_10collective13CollectiveMmaINS1_34MainloopSm90TmaGmmaWarpSpecializedILi37ENS5_IJNS4_1CILi2EEENSA_ILi1EEESC_EEENS1_35KernelTmaWarpSpecializedCooperativeEEENS5_IJNSA_ILi128EEENSA_ILi64EEENSA_ILi16EEEEEENS_10bfloat16_tENS5_IJlSC_lEEESK_SL_NS4_8TiledMMAINS4_8MMA_AtomIJNS4_4SM904GMMA27MMA_64x64x16_F32BF16BF16_SSILNSP_5MajorE0ELSR_0ELNSP_7ScaleInE1ELSS_1EEEEEENS4_6LayoutISD_NS5_IJSC_NSA_ILi0EEESW_EEEEENS5_IJNS4_10UnderscoreESZ_SZ_EEEEENS4_13SM90_TMA_LOADENS4_14ComposedLayoutINS4_7SwizzleILi1ELi4ELi3EEENS4_18smem_ptr_flag_bitsILi16EEENSV_INS5_IJNSA_ILi8EEESI_EEENS5_IJSI_SC_EEEEEEEvNS4_8identityENS4_23SM90_TMA_LOAD_MULTICASTES1C_vS1D_EENS_8epilogue10collective6detail29Sm90TmaWarpSpecializedAdapterINS1H_15DefaultEpilogueISK_SL_SL_NS1G_6thread17LinearCombinationISK_Li1EffLNS1L_9ScaleType4KindE0ELNS_15FloatRoundStyleE2ESK_EENS1_15EpilogueDefaultEEEEEvvEEEEvNT_6ParamsE)
        /*0020*/ 	.word	0x00000000
.L_19:


//--------------------- .nv.compat                --------------------------
	.section	.nv.compat,"",@"SHT_CUDA_COMPAT_INFO"
	.align	4
        /*0000*/ 	.byte	0x02, 0x09, 0x01, 0x00, 0x02, 0x02, 0x04, 0x00, 0x02, 0x05, 0x05, 0x00, 0x03, 0x07, 0x01, 0x01
        /*0010*/ 	.byte	0x02, 0x03, 0x01, 0x00, 0x02, 0x06, 0x01, 0x00, 0x04, 0x0b, 0x08, 0x00, 0x00, 0x00, 0x00, 0x00
        /*0020*/ 	.byte	0x00, 0x00, 0x00, 0x00


//--------------------- .nv.info._ZN7cutlass13device_kernelINS_4gemm6kernel13GemmUniversalIN4cute5tupleIJiiiiEEENS1_10collective13CollectiveMmaINS1_34MainloopSm90TmaGmmaWarpSpecializedILi37ENS5_IJNS4_1CILi2EEENSA_ILi1EEESC_EEENS1_35KernelTmaWarpSpecializedCooperativeEEENS5_IJNSA_ILi128EEENSA_ILi64EEENSA_ILi16EEEEEENS_10bfloat16_tENS5_IJlSC_lEEESK_SL_NS4_8TiledMMAINS4_8MMA_AtomIJNS4_4SM904GMMA27MMA_64x64x16_F32BF16BF16_SSILNSP_5MajorE0ELSR_0ELNSP_7ScaleInE1ELSS_1EEEEEENS4_6LayoutISD_NS5_IJSC_NSA_ILi0EEESW_EEEEENS5_IJNS4_10UnderscoreESZ_SZ_EEEEENS4_13SM90_TMA_LOADENS4_14ComposedLayoutINS4_7SwizzleILi1ELi4ELi3EEENS4_18smem_ptr_flag_bitsILi16EEENSV_INS5_IJNSA_ILi8EEESI_EEENS5_IJSI_SC_EEEEEEEvNS4_8identityENS4_23SM90_TMA_LOAD_MULTICASTES1C_vS1D_EENS_8epilogue10collective6detail29Sm90TmaWarpSpecializedAdapterINS1H_15DefaultEpilogueISK_SL_SL_NS1G_6thread17LinearCombinationISK_Li1EffLNS1L_9ScaleType4KindE0ELNS_15FloatRoundStyleE2ESK_EENS1_15EpilogueDefaultEEEEEvvEEEEvNT_6ParamsE --------------------------
	.section	.nv.info._ZN7cutlass13device_kernelINS_4gemm6kernel13GemmUniversalIN4cute5tupleIJiiiiEEENS1_10collective13CollectiveMmaINS1_34MainloopSm90TmaGmmaWarpSpecializedILi37ENS5_IJNS4_1CILi2EEENSA_ILi1EEESC_EEENS1_35KernelTmaWarpSpecializedCooperativeEEENS5_IJNSA_ILi128EEENSA_ILi64EEENSA_ILi16EEEEEENS_10bfloat16_tENS5_IJlSC_lEEESK_SL_NS4_8TiledMMAINS4_8MMA_AtomIJNS4_4SM904GMMA27MMA_64x64x16_F32BF16BF16_SSILNSP_5MajorE0ELSR_0ELNSP_7ScaleInE1ELSS_1EEEEEENS4_6LayoutISD_NS5_IJSC_NSA_ILi0EEESW_EEEEENS5_IJNS4_10UnderscoreESZ_SZ_EEEEENS4_13SM90_TMA_LOADENS4_14ComposedLayoutINS4_7SwizzleILi1ELi4ELi3EEENS4_18smem_ptr_flag_bitsILi16EEENSV_INS5_IJNSA_ILi8EEESI_EEENS5_IJSI_SC_EEEEEEEvNS4_8identityENS4_23SM90_TMA_LOAD_MULTICASTES1C_vS1D_EENS_8epilogue10collective6detail29Sm90TmaWarpSpecializedAdapterINS1H_15DefaultEpilogueISK_SL_SL_NS1G_6thread17LinearCombinationISK_Li1EffLNS1L_9ScaleType4KindE0ELNS_15FloatRoundStyleE2ESK_EENS1_15EpilogueDefaultEEEEEvvEEEEvNT_6ParamsE,"",@"SHT_CUDA_INFO"
	.sectionflags	@""
	.align	4


	//----- nvinfo : EIATTR_CUDA_API_VERSION
	.align		4
        /*0000*/ 	.byte	0x04, 0x37
        /*0002*/ 	.short	(.L_21 - .L_20)
.L_20:
        /*0004*/ 	.word	0x00000082


	//----- nvinfo : EIATTR_KPARAM_INFO
	.align		4
.L_21:
        /*0008*/ 	.byte	0x04, 0x17
        /*000a*/ 	.short	(.L_23 - .L_22)
.L_22:
        /*000c*/ 	.word	0x00000000
        /*0010*/ 	.short	0x0000
        /*0012*/ 	.short	0x0070
        /*0014*/ 	.byte	0x00, 0xf0, 0x01, 0x10


	//----- nvinfo : EIATTR_SPARSE_MMA_MASK
	.align		4
.L_23:
        /*0018*/ 	.byte	0x03, 0x50
        /*001a*/ 	.short	0x0000


	//----- nvinfo : EIATTR_MAXREG_COUNT
	.align		4
        /*001c*/ 	.byte	0x03, 0x1b
        /*001e*/ 	.short	0x00a8


	//----- nvinfo : EIATTR_NUM_BARRIERS
	.align		4
        /*0020*/ 	.byte	0x02, 0x4c
        /*0022*/ 	.byte	0x01
	.zero		1


	//----- nvinfo : EIATTR_EXTERNS
	.align		4
        /*0024*/ 	.byte	0x04, 0x0f
        /*0026*/ 	.short	(.L_25 - .L_24)


	//   ....[0]....
	.align		4
.L_24:
        /*0028*/ 	.word	index@(__assertfail)


	//----- nvinfo : EIATTR_MERCURY_ISA_VERSION
	.align		4
.L_25:
        /*002c*/ 	.byte	0x03, 0x5f
        /*002e*/ 	.short	0x0101


	//----- nvinfo : EIATTR_INT_WARP_WIDE_INSTR_OFFSETS
	.align		4
        /*0030*/ 	.byte	0x04, 0x31
        /*0032*/ 	.short	(.L_27 - .L_26)


	//   ....[0]....
.L_26:
        /*0034*/ 	.word	0x000008d0


	//   ....[1]....
        /*0038*/ 	.word	0x00000900


	//   ....[2]....
        /*003c*/ 	.word	0x00000aa0


	//----- nvinfo : EIATTR_COOP_GROUP_MASK_REGIDS
	.align		4
.L_27:
        /*0040*/ 	.byte	0x04, 0x29
        /*0042*/ 	.short	(.L_29 - .L_28)


	//   ....[0]....
.L_28:
        /*0044*/ 	.word	0xffffffff


	//   ....[1]....
        /*0048*/ 	.word	0xffffffff


	//   ....[2]....
        /*004c*/ 	.word	0xffffffff


	//   ....[3]....
        /*0050*/ 	.word	0xffffffff


	//   ....[4]....
        /*0054*/ 	.word	0xffffffff


	//   ....[5]....
        /*0058*/ 	.word	0xffffffff


	//----- nvinfo : EIATTR_COOP_GROUP_INSTR_OFFSETS
	.align		4
.L_29:
        /*005c*/ 	.byte	0x04, 0x28
        /*005e*/ 	.short	(.L_31 - .L_30)


	//   ....[0]....
.L_30:
        /*0060*/ 	.word	0x00000060


	//   ....[1]....
        /*0064*/ 	.word	0x00000070


	//   ....[2]....
        /*0068*/ 	.word	0x00000130


	//   ....[3]....
        /*006c*/ 	.word	0x00000720


	//   ....[4]....
        /*0070*/ 	.word	0x00000c50


	//   ....[5]....
        /*0074*/ 	.word	0x000018d0


	//----- nvinfo : EIATTR_REG_RECONFIG
	.align		4
.L_31:
        /*0078*/ 	.byte	0x01, 0x54
	.zero		2


	//----- nvinfo : EIATTR_SYSCALL_OFFSETS
	.align		4
        /*007c*/ 	.byte	0x04, 0x46
        /*007e*/ 	.short	(.L_33 - .L_32)


	//   ....[0]....
.L_32:
        /*0080*/ 	.word	0x00001ac0


	//----- nvinfo : EIATTR_MBARRIER_INSTR_OFFSETS
	.align		4
.L_33:
        /*0084*/ 	.byte	0x04, 0x39
        /*0086*/ 	.short	(.L_35 - .L_34)


	//   ....[0]....
.L_34:
        /*0088*/ 	.word	0x00000250
        /*008c*/ 	.word	0x000000ff
        /*0090*/ 	.word	0x00000000
        /*0094*/ 	.short	0x0100
        /*0096*/ 	.byte	0x08
	.zero		1


	//   ....[1]....
        /*0098*/ 	.word	0x00000260
        /*009c*/ 	.word	0x000000ff
        /*00a0*/ 	.word	0x00000128
        /*00a4*/ 	.short	0x0100
        /*00a6*/ 	.byte	0x08
	.zero		1


	//   ....[2]....
        /*00a8*/ 	.word	0x00000270
        /*00ac*/ 	.word	0x000000ff
        /*00b0*/ 	.word	0x00000008
        /*00b4*/ 	.short	0x0100
        /*00b6*/ 	.byte	0x08
	.zero		1


	//   ....[3]....
        /*00b8*/ 	.word	0x00000280
        /*00bc*/ 	.word	0x000000ff
        /*00c0*/ 	.word	0x00000130
        /*00c4*/ 	.short	0x0100
        /*00c6*/ 	.byte	0x08
	.zero		1


	//   ....[4]....
        /*00c8*/ 	.word	0x00000290
        /*00cc*/ 	.word	0x000000ff
        /*00d0*/ 	.word	0x00000010
        /*00d4*/ 	.short	0x0100
        /*00d6*/ 	.byte	0x08
	.zero		1


	//   ....[5]....
        /*00d8*/ 	.word	0x000002a0
        /*00dc*/ 	.word	0x000000ff
        /*00e0*/ 	.word	0x00000138
        /*00e4*/ 	.short	0x0100
        /*00e6*/ 	.byte	0x08
	.zero		1


	//   ....[6]....
        /*00e8*/ 	.word	0x000002b0
        /*00ec*/ 	.word	0x000000ff
        /*00f0*/ 	.word	0x00000018
        /*00f4*/ 	.short	0x0100
        /*00f6*/ 	.byte	0x08
	.zero		1


	//   ....[7]....
        /*00f8*/ 	.word	0x000002c0
        /*00fc*/ 	.word	0x000000ff
        /*0100*/ 	.word	0x00000140
        /*0104*/ 	.short	0x0100
        /*0106*/ 	.byte	0x08
	.zero		1


	//   ....[8]....
        /*0108*/ 	.word	0x000002d0
        /*010c*/ 	.word	0x000000ff
        /*0110*/ 	.word	0x00000020
        /*0114*/ 	.short	0x0100
        /*0116*/ 	.byte	0x08
	.zero		1


	//   ....[9]....
        /*0118*/ 	.word	0x000002e0
        /*011c*/ 	.word	0x000000ff
        /*0120*/ 	.word	0x00000148
        /*0124*/ 	.short	0x0100
        /*0126*/ 	.byte	0x08
	.zero		1


	//   ....[10]....
        /*0128*/ 	.word	0x000002f0
        /*012c*/ 	.word	0x000000ff
        /*0130*/ 	.word	0x00000028
        /*0134*/ 	.short	0x0100
        /*0136*/ 	.byte	0x08
	.zero		1


	//   ....[11]....
        /*0138*/ 	.word	0x00000300
        /*013c*/ 	.word	0x000000ff
        /*0140*/ 	.word	0x00000150
        /*0144*/ 	.short	0x0100
        /*0146*/ 	.byte	0x08
	.zero		1


	//   ....[12]....
        /*0148*/ 	.word	0x00000310
        /*014c*/ 	.word	0x000000ff
        /*0150*/ 	.word	0x00000030
        /*0154*/ 	.short	0x0100
        /*0156*/ 	.byte	0x08
	.zero		1


	//   ....[13]....
        /*0158*/ 	.word	0x00000320
        /*015c*/ 	.word	0x000000ff
        /*0160*/ 	.word	0x00000158
        /*0164*/ 	.short	0x0100
        /*0166*/ 	.byte	0x08
	.zero		1


	//   ....[14]....
        /*0168*/ 	.word	0x00000330
        /*016c*/ 	.word	0x000000ff
        /*0170*/ 	.word	0x00000038
        /*0174*/ 	.short	0x0100
        /*0176*/ 	.byte	0x08
	.zero		1


	//   ....[15]....
        /*0178*/ 	.word	0x00000340
        /*017c*/ 	.word	0x000000ff
        /*0180*/ 	.word	0x00000160
        /*0184*/ 	.short	0x0100
        /*0186*/ 	.byte	0x08
	.zero		1


	//   ....[16]....
        /*0188*/ 	.word	0x00000350
        /*018c*/ 	.word	0x000000ff
        /*0190*/ 	.word	0x00000040
        /*0194*/ 	.short	0x0100
        /*0196*/ 	.byte	0x08
	.zero		1


	//   ....[17]....
        /*0198*/ 	.word	0x00000360
        /*019c*/ 	.word	0x000000ff
        /*01a0*/ 	.word	0x00000168
        /*01a4*/ 	.short	0x0100
        /*01a6*/ 	.byte	0x08
	.zero		1


	//   ....[18]....
        /*01a8*/ 	.word	0x00000370
        /*01ac*/ 	.word	0x000000ff
        /*01b0*/ 	.word	0x00000048
        /*01b4*/ 	.short	0x0100
        /*01b6*/ 	.byte	0x08
	.zero		1


	//   ....[19]....
        /*01b8*/ 	.word	0x00000380
        /*01bc*/ 	.word	0x000000ff
        /*01c0*/ 	.word	0x00000170
        /*01c4*/ 	.short	0x0100
        /*01c6*/ 	.byte	0x08
	.zero		1


	//   ....[20]....
        /*01c8*/ 	.word	0x00000390
        /*01cc*/ 	.word	0x000000ff
        /*01d0*/ 	.word	0x00000050
        /*01d4*/ 	.short	0x0100
        /*01d6*/ 	.byte	0x08
	.zero		1


	//   ....[21]....
        /*01d8*/ 	.word	0x000003a0
        /*01dc*/ 	.word	0x000000ff
        /*01e0*/ 	.word	0x00000178
        /*01e4*/ 	.short	0x0100
        /*01e6*/ 	.byte	0x08
	.zero		1


	//   ....[22]....
        /*01e8*/ 	.word	0x000003b0
        /*01ec*/ 	.word	0x000000ff
        /*01f0*/ 	.word	0x00000058
        /*01f4*/ 	.short	0x0100
        /*01f6*/ 	.byte	0x08
	.zero		1


	//   ....[23]....
        /*01f8*/ 	.word	0x000003c0
        /*01fc*/ 	.word	0x000000ff
        /*0200*/ 	.word	0x00000180
        /*0204*/ 	.short	0x0100
        /*0206*/ 	.byte	0x08
	.zero		1


	//   ....[24]....
        /*0208*/ 	.word	0x000003d0
        /*020c*/ 	.word	0x000000ff
        /*0210*/ 	.word	0x00000060
        /*0214*/ 	.short	0x0100
        /*0216*/ 	.byte	0x08
	.zero		1


	//   ....[25]....
        /*0218*/ 	.word	0x000003e0
        /*021c*/ 	.word	0x000000ff
        /*0220*/ 	.word	0x00000188
        /*0224*/ 	.short	0x0100
        /*0226*/ 	.byte	0x08
	.zero		1


	//   ....[26]....
        /*0228*/ 	.word	0x000003f0
        /*022c*/ 	.word	0x000000ff
        /*0230*/ 	.word	0x00000068
        /*0234*/ 	.short	0x0100
        /*0236*/ 	.byte	0x08
	.zero		1


	//   ....[27]....
        /*0238*/ 	.word	0x00000400
        /*023c*/ 	.word	0x000000ff
        /*0240*/ 	.word	0x00000190
        /*0244*/ 	.short	0x0100
        /*0246*/ 	.byte	0x08
	.zero		1


	//   ....[28]....
        /*0248*/ 	.word	0x00000410
        /*024c*/ 	.word	0x000000ff
        /*0250*/ 	.word	0x00000070
        /*0254*/ 	.short	0x0100
        /*0256*/ 	.byte	0x08
	.zero		1


	//   ....[29]....
        /*0258*/ 	.word	0x00000420
        /*025c*/ 	.word	0x000000ff
        /*0260*/ 	.word	0x00000198
        /*0264*/ 	.short	0x0100
        /*0266*/ 	.byte	0x08
	.zero		1


	//   ....[30]....
        /*0268*/ 	.word	0x00000430
        /*026c*/ 	.word	0x000000ff
        /*0270*/ 	.word	0x00000078
        /*0274*/ 	.short	0x0100
        /*0276*/ 	.byte	0x08
	.zero		1


	//   ....[31]....
        /*0278*/ 	.word	0x00000440
        /*027c*/ 	.word	0x000000ff
        /*0280*/ 	.word	0x000001a0
        /*0284*/ 	.short	0x0100
        /*0286*/ 	.byte	0x08
	.zero		1


	//   ....[32]....
        /*0288*/ 	.word	0x00000450
        /*028c*/ 	.word	0x000000ff
        /*0290*/ 	.word	0x00000080
        /*0294*/ 	.short	0x0100
        /*0296*/ 	.byte	0x08
	.zero		1


	//   ....[33]....
        /*0298*/ 	.word	0x00000460
        /*029c*/ 	.word	0x000000ff
        /*02a0*/ 	.word	0x000001a8
        /*02a4*/ 	.short	0x0100
        /*02a6*/ 	.byte	0x08
	.zero		1


	//   ....[34]....
        /*02a8*/ 	.word	0x00000470
        /*02ac*/ 	.word	0x000000ff
        /*02b0*/ 	.word	0x00000088
        /*02b4*/ 	.short	0x0100
        /*02b6*/ 	.byte	0x08
	.zero		1


	//   ....[35]....
        /*02b8*/ 	.word	0x00000480
        /*02bc*/ 	.word	0x000000ff
        /*02c0*/ 	.word	0x000001b0
        /*02c4*/ 	.short	0x0100
        /*02c6*/ 	.byte	0x08
	.zero		1


	//   ....[36]....
        /*02c8*/ 	.word	0x00000490
        /*02cc*/ 	.word	0x000000ff
        /*02d0*/ 	.word	0x00000090
        /*02d4*/ 	.short	0x0100
        /*02d6*/ 	.byte	0x08
	.zero		1


	//   ....[37]....
        /*02d8*/ 	.word	0x000004a0
        /*02dc*/ 	.word	0x000000ff
        /*02e0*/ 	.word	0x000001b8
        /*02e4*/ 	.short	0x0100
        /*02e6*/ 	.byte	0x08
	.zero		1


	//   ....[38]....
        /*02e8*/ 	.word	0x000004b0
        /*02ec*/ 	.word	0x000000ff
        /*02f0*/ 	.word	0x00000098
        /*02f4*/ 	.short	0x0100
        /*02f6*/ 	.byte	0x08
	.zero		1


	//   ....[39]....
        /*02f8*/ 	.word	0x000004c0
        /*02fc*/ 	.word	0x000000ff
        /*0300*/ 	.word	0x000001c0
        /*0304*/ 	.short	0x0100
        /*0306*/ 	.byte	0x08
	.zero		1


	//   ....[40]....
        /*0308*/ 	.word	0x000004d0
        /*030c*/ 	.word	0x000000ff
        /*0310*/ 	.word	0x000000a0
        /*0314*/ 	.short	0x0100
        /*0316*/ 	.byte	0x08
	.zero		1


	//   ....[41]....
        /*0318*/ 	.word	0x000004e0
        /*031c*/ 	.word	0x000000ff
        /*0320*/ 	.word	0x000001c8
        /*0324*/ 	.short	0x0100
        /*0326*/ 	.byte	0x08
	.zero		1


	//   ....[42]....
        /*0328*/ 	.word	0x000004f0
        /*032c*/ 	.word	0x000000ff
        /*0330*/ 	.word	0x000000a8
        /*0334*/ 	.short	0x0100
        /*0336*/ 	.byte	0x08
	.zero		1


	//   ....[43]....
        /*0338*/ 	.word	0x00000500
        /*033c*/ 	.word	0x000000ff
        /*0340*/ 	.word	0x000001d0
        /*0344*/ 	.short	0x0100
        /*0346*/ 	.byte	0x08
	.zero		1


	//   ....[44]....
        /*0348*/ 	.word	0x00000510
        /*034c*/ 	.word	0x000000ff
        /*0350*/ 	.word	0x000000b0
        /*0354*/ 	.short	0x0100
        /*0356*/ 	.byte	0x08
	.zero		1


	//   ....[45]....
        /*0358*/ 	.word	0x00000520
        /*035c*/ 	.word	0x000000ff
        /*0360*/ 	.word	0x000001d8
        /*0364*/ 	.short	0x0100
        /*0366*/ 	.byte	0x08
	.zero		1


	//   ....[46]....
        /*0368*/ 	.word	0x00000530
        /*036c*/ 	.word	0x000000ff
        /*0370*/ 	.word	0x000000b8
        /*0374*/ 	.short	0x0100
        /*0376*/ 	.byte	0x08
	.zero		1


	//   ....[47]....
        /*0378*/ 	.word	0x00000540
        /*037c*/ 	.word	0x000000ff
        /*0380*/ 	.word	0x000001e0
        /*0384*/ 	.short	0x0100
        /*0386*/ 	.byte	0x08
	.zero		1


	//   ....[48]....
        /*0388*/ 	.word	0x00000550
        /*038c*/ 	.word	0x000000ff
        /*0390*/ 	.word	0x000000c0
        /*0394*/ 	.short	0x0100
        /*0396*/ 	.byte	0x08
	.zero		1


	//   ....[49]....
        /*0398*/ 	.word	0x00000560
        /*039c*/ 	.word	0x000000ff
        /*03a0*/ 	.word	0x000001e8
        /*03a4*/ 	.short	0x0100
        /*03a6*/ 	.byte	0x08
	.zero		1


	//   ....[50]....
        /*03a8*/ 	.word	0x00000570
        /*03ac*/ 	.word	0x000000ff
        /*03b0*/ 	.word	0x000000c8
        /*03b4*/ 	.short	0x0100
        /*03b6*/ 	.byte	0x08
	.zero		1


	//   ....[51]....
        /*03b8*/ 	.word	0x00000580
        /*03bc*/ 	.word	0x000000ff
        /*03c0*/ 	.word	0x000001f0
        /*03c4*/ 	.short	0x0100
        /*03c6*/ 	.byte	0x08
	.zero		1


	//   ....[52]....
        /*03c8*/ 	.word	0x00000590
        /*03cc*/ 	.word	0x000000ff
        /*03d0*/ 	.word	0x000000d0
        /*03d4*/ 	.short	0x0100
        /*03d6*/ 	.byte	0x08
	.zero		1


	//   ....[53]....
        /*03d8*/ 	.word	0x000005a0
        /*03dc*/ 	.word	0x000000ff
        /*03e0*/ 	.word	0x000001f8
        /*03e4*/ 	.short	0x0100
        /*03e6*/ 	.byte	0x08
	.zero		1


	//   ....[54]....
        /*03e8*/ 	.word	0x000005b0
        /*03ec*/ 	.word	0x000000ff
        /*03f0*/ 	.word	0x000000d8
        /*03f4*/ 	.short	0x0100
        /*03f6*/ 	.byte	0x08
	.zero		1


	//   ....[55]....
        /*03f8*/ 	.word	0x000005c0
        /*03fc*/ 	.word	0x000000ff
        /*0400*/ 	.word	0x00000200
        /*0404*/ 	.short	0x0100
        /*0406*/ 	.byte	0x08
	.zero		1


	//   ....[56]....
        /*0408*/ 	.word	0x000005d0
        /*040c*/ 	.word	0x000000ff
        /*0410*/ 	.word	0x000000e0
        /*0414*/ 	.short	0x0100
        /*0416*/ 	.byte	0x08
	.zero		1


	//   ....[57]....
        /*0418*/ 	.word	0x000005e0
        /*041c*/ 	.word	0x000000ff
        /*0420*/ 	.word	0x00000208
        /*0424*/ 	.short	0x0100
        /*0426*/ 	.byte	0x08
	.zero		1


	//   ....[58]....
        /*0428*/ 	.word	0x000005f0
        /*042c*/ 	.word	0x000000ff
        /*0430*/ 	.word	0x000000e8
        /*0434*/ 	.short	0x0100
        /*0436*/ 	.byte	0x08
	.zero		1


	//   ....[59]....
        /*0438*/ 	.word	0x00000600
        /*043c*/ 	.word	0x000000ff
        /*0440*/ 	.word	0x00000210
        /*0444*/ 	.short	0x0100
        /*0446*/ 	.byte	0x08
	.zero		1


	//   ....[60]....
        /*0448*/ 	.word	0x00000610
        /*044c*/ 	.word	0x000000ff
        /*0450*/ 	.word	0x000000f0
        /*0454*/ 	.short	0x0100
        /*0456*/ 	.byte	0x08
	.zero		1


	//   ....[61]....
        /*0458*/ 	.word	0x00000620
        /*045c*/ 	.word	0x000000ff
        /*0460*/ 	.word	0x00000218
        /*0464*/ 	.short	0x0100
        /*0466*/ 	.byte	0x08
	.zero		1


	//   ....[62]....
        /*0468*/ 	.word	0x00000630
        /*046c*/ 	.word	0x000000ff
        /*0470*/ 	.word	0x000000f8
        /*0474*/ 	.short	0x0100
        /*0476*/ 	.byte	0x08
	.zero		1


	//   ....[63]....
        /*0478*/ 	.word	0x00000640
        /*047c*/ 	.word	0x000000ff
        /*0480*/ 	.word	0x00000220
        /*0484*/ 	.short	0x0100
        /*0486*/ 	.byte	0x08
	.zero		1


	//   ....[64]....
        /*0488*/ 	.word	0x00000650
        /*048c*/ 	.word	0x000000ff
        /*0490*/ 	.word	0x00000100
        /*0494*/ 	.short	0x0100
        /*0496*/ 	.byte	0x08
	.zero		1


	//   ....[65]....
        /*0498*/ 	.word	0x00000660
        /*049c*/ 	.word	0x000000ff
        /*04a0*/ 	.word	0x00000228
        /*04a4*/ 	.short	0x0100
        /*04a6*/ 	.byte	0x08
	.zero		1


	//   ....[66]....
        /*04a8*/ 	.word	0x00000670
        /*04ac*/ 	.word	0x000000ff
        /*04b0*/ 	.word	0x00000108
        /*04b4*/ 	.short	0x0100
        /*04b6*/ 	.byte	0x08
	.zero		1


	//   ....[67]....
        /*04b8*/ 	.word	0x00000680
        /*04bc*/ 	.word	0x000000ff
        /*04c0*/ 	.word	0x00000230
        /*04c4*/ 	.short	0x0100
        /*04c6*/ 	.byte	0x08
	.zero		1


	//   ....[68]....
        /*04c8*/ 	.word	0x00000690
        /*04cc*/ 	.word	0x000000ff
        /*04d0*/ 	.word	0x00000110
        /*04d4*/ 	.short	0x0100
        /*04d6*/ 	.byte	0x08
	.zero		1


	//   ....[69]....
        /*04d8*/ 	.word	0x000006a0
        /*04dc*/ 	.word	0x000000ff
        /*04e0*/ 	.word	0x00000238
        /*04e4*/ 	.short	0x0100
        /*04e6*/ 	.byte	0x08
	.zero		1


	//   ....[70]....
        /*04e8*/ 	.word	0x000006b0
        /*04ec*/ 	.word	0x000000ff
        /*04f0*/ 	.word	0x00000118
        /*04f4*/ 	.short	0x0100
        /*04f6*/ 	.byte	0x08
	.zero		1


	//   ....[71]....
        /*04f8*/ 	.word	0x000006c0
        /*04fc*/ 	.word	0x000000ff
        /*0500*/ 	.word	0x00000240
        /*0504*/ 	.short	0x0100
        /*0506*/ 	.byte	0x08
	.zero		1


	//   ....[72]....
        /*0508*/ 	.word	0x000006d0
        /*050c*/ 	.word	0x000000ff
        /*0510*/ 	.word	0x00000120
        /*0514*/ 	.short	0x0100
        /*0516*/ 	.byte	0x08
	.zero		1


	//   ....[73]....
        /*0518*/ 	.word	0x000006e0
        /*051c*/ 	.word	0x000000ff
        /*0520*/ 	.word	0x00000248
        /*0524*/ 	.short	0x0100
        /*0526*/ 	.byte	0x08
	.zero		1


	//   ....[74]....
        /*0528*/ 	.word	0x00000b30
        /*052c*/ 	.word	0x000000ff
        /*0530*/ 	.word	0x00000260
        /*0534*/ 	.short	0x0100
        /*0536*/ 	.byte	0x06
	.zero		1


	//   ....[75]....
        /*0538*/ 	.word	0x00000bd0
        /*053c*/ 	.word	0x000000ff
        /*0540*/ 	.word	0x00000268
        /*0544*/ 	.short	0x0100
        /*0546*/ 	.byte	0x06
	.zero		1


	//   ....[76]....
        /*0548*/ 	.word	0x00001b40
        /*054c*/ 	.word	0x00000003
        /*0550*/ 	.word	0x00000000
        /*0554*/ 	.short	0x010a
        /*0556*/ 	.byte	0x3f
	.zero		1


	//   ....[77]....
        /*0558*/ 	.word	0x00001ba0
        /*055c*/ 	.word	0x00000003
        /*0560*/ 	.word	0x00000000
        /*0564*/ 	.short	0x010a
        /*0566*/ 	.byte	0x3f
	.zero		1


	//   ....[78]....
        /*0568*/ 	.word	0x00001d80
        /*056c*/ 	.word	0x000000ff
        /*0570*/ 	.word	0x00000000
        /*0574*/ 	.short	0x010a
        /*0576*/ 	.byte	0x04
	.zero		1


	//   ....[79]....
        /*0578*/ 	.word	0x00001dc0
        /*057c*/ 	.word	0x000000ff
        /*0580*/ 	.word	0x00000000
        /*0584*/ 	.short	0x010a
        /*0586*/ 	.byte	0x04
	.zero		1


	//   ....[80]....
        /*0588*/ 	.word	0x00001eb0
        /*058c*/ 	.word	0x00000004
        /*0590*/ 	.word	0x00000000
        /*0594*/ 	.short	0x0101
        /*0596*/ 	.byte	0x3f
	.zero		1


	//   ....[81]....
        /*0598*/ 	.word	0x00002100
        /*059c*/ 	.word	0x00000000
        /*05a0*/ 	.word	0x00000000
        /*05a4*/ 	.short	0x0101
        /*05a6*/ 	.byte	0x3f
	.zero		1


	//   ....[82]....
        /*05a8*/ 	.word	0x00005470
        /*05ac*/ 	.word	0x00000017
        /*05b0*/ 	.word	0x00000128
        /*05b4*/ 	.short	0x010a
        /*05b6*/ 	.byte	0x3f
	.zero		1


	//   ....[83]....
        /*05b8*/ 	.word	0x00005860
        /*05bc*/ 	.word	0x00000006
        /*05c0*/ 	.word	0x00000268
        /*05c4*/ 	.short	0x0101
        /*05c6*/ 	.byte	0x3f
	.zero		1


	//   ....[84]....
        /*05c8*/ 	.word	0x00005f60
        /*05cc*/ 	.word	0x00000007
        /*05d0*/ 	.word	0x00000000
        /*05d4*/ 	.short	0x010a
        /*05d6*/ 	.byte	0x3f
	.zero		1


	//   ....[85]....
        /*05d8*/ 	.word	0x00005fe0
        /*05dc*/ 	.word	0x00000006
        /*05e0*/ 	.word	0x00000000
        /*05e4*/ 	.short	0x010a
        /*05e6*/ 	.byte	0x3f
	.zero		1


	//   ....[86]....
        /*05e8*/ 	.word	0x00006070
        /*05ec*/ 	.word	0x00000007
        /*05f0*/ 	.word	0x00000000
        /*05f4*/ 	.short	0x010a
        /*05f6*/ 	.byte	0x3f
	.zero		1


	//   ....[87]....
        /*05f8*/ 	.word	0x00006100
        /*05fc*/ 	.word	0x00000006
        /*0600*/ 	.word	0x00000000
        /*0604*/ 	.short	0x010a
        /*0606*/ 	.byte	0x3f
	.zero		1


	//   ....[88]....
        /*0608*/ 	.word	0x00006190
        /*060c*/ 	.word	0x00000007
        /*0610*/ 	.word	0x00000000
        /*0614*/ 	.short	0x010a
        /*0616*/ 	.byte	0x3f
	.zero		1


	//   ....[89]....
        /*0618*/ 	.word	0x00006220
        /*061c*/ 	.word	0x00000006
        /*0620*/ 	.word	0x00000000
        /*0624*/ 	.short	0x010a
        /*0626*/ 	.byte	0x3f
	.zero		1


	//   ....[90]....
        /*0628*/ 	.word	0x000062b0
        /*062c*/ 	.word	0x00000007
        /*0630*/ 	.word	0x00000000
        /*0634*/ 	.short	0x010a
        /*0636*/ 	.byte	0x3f
	.zero		1


	//   ....[91]....
        /*0638*/ 	.word	0x00006340
        /*063c*/ 	.word	0x00000006
        /*0640*/ 	.word	0x00000000
        /*0644*/ 	.short	0x010a
        /*0646*/ 	.byte	0x3f
	.zero		1


	//   ....[92]....
        /*0648*/ 	.word	0x000063d0
        /*064c*/ 	.word	0x00000007
        /*0650*/ 	.word	0x00000000
        /*0654*/ 	.short	0x010a
        /*0656*/ 	.byte	0x3f
	.zero		1


	//   ....[93]....
        /*0658*/ 	.word	0x00006460
        /*065c*/ 	.word	0x00000006
        /*0660*/ 	.word	0x00000000
        /*0664*/ 	.short	0x010a
        /*0666*/ 	.byte	0x3f
	.zero		1


	//   ....[94]....
        /*0668*/ 	.word	0x000064f0
        /*066c*/ 	.word	0x00000007
        /*0670*/ 	.word	0x00000000
        /*0674*/ 	.short	0x010a
        /*0676*/ 	.byte	0x3f
	.zero		1


	//   ....[95]....
        /*0678*/ 	.word	0x00006580
        /*067c*/ 	.word	0x00000006
        /*0680*/ 	.word	0x00000000
        /*0684*/ 	.short	0x010a
        /*0686*/ 	.byte	0x3f
	.zero		1


	//   ....[96]....
        /*0688*/ 	.word	0x00006610
        /*068c*/ 	.word	0x00000007
        /*0690*/ 	.word	0x00000000
        /*0694*/ 	.short	0x010a
        /*0696*/ 	.byte	0x3f
	.zero		1


	//   ....[97]....
        /*0698*/ 	.word	0x000066a0
        /*069c*/ 	.word	0x00000006
        /*06a0*/ 	.word	0x00000000
        /*06a4*/ 	.short	0x010a
        /*06a6*/ 	.byte	0x3f
	.zero		1


	//   ....[98]....
        /*06a8*/ 	.word	0x00006730
        /*06ac*/ 	.word	0x00000007
        /*06b0*/ 	.word	0x00000000
        /*06b4*/ 	.short	0x010a
        /*06b6*/ 	.byte	0x3f
	.zero		1


	//   ....[99]....
        /*06b8*/ 	.word	0x000067c0
        /*06bc*/ 	.word	0x00000006
        /*06c0*/ 	.word	0x00000000
        /*06c4*/ 	.short	0x010a
        /*06c6*/ 	.byte	0x3f
	.zero		1


	//   ....[100]....
        /*06c8*/ 	.word	0x00006850
        /*06cc*/ 	.word	0x00000007
        /*06d0*/ 	.word	0x00000000
        /*06d4*/ 	.short	0x010a
        /*06d6*/ 	.byte	0x3f
	.zero		1


	//   ....[101]....
        /*06d8*/ 	.word	0x000068e0
        /*06dc*/ 	.word	0x00000006
        /*06e0*/ 	.word	0x00000000
        /*06e4*/ 	.short	0x010a
        /*06e6*/ 	.byte	0x3f
	.zero		1


	//   ....[102]....
        /*06e8*/ 	.word	0x00006970
        /*06ec*/ 	.word	0x00000007
        /*06f0*/ 	.word	0x00000000
        /*06f4*/ 	.short	0x010a
        /*06f6*/ 	.byte	0x3f
	.zero		1


	//   ....[103]....
        /*06f8*/ 	.word	0x00006a00
        /*06fc*/ 	.word	0x00000006
        /*0700*/ 	.word	0x00000000
        /*0704*/ 	.short	0x010a
        /*0706*/ 	.byte	0x3f
	.zero		1


	//   ....[104]....
        /*0708*/ 	.word	0x00006a90
        /*070c*/ 	.word	0x00000007
        /*0710*/ 	.word	0x00000000
        /*0714*/ 	.short	0x010a
        /*0716*/ 	.byte	0x3f
	.zero		1


	//   ....[105]....
        /*0718*/ 	.word	0x00006b20
        /*071c*/ 	.word	0x00000006
        /*0720*/ 	.word	0x00000000
        /*0724*/ 	.short	0x010a
        /*0726*/ 	.byte	0x3f
	.zero		1


	//   ....[106]....
        /*0728*/ 	.word	0x00006bb0
        /*072c*/ 	.word	0x00000007
        /*0730*/ 	.word	0x00000000
        /*0734*/ 	.short	0x010a
        /*0736*/ 	.byte	0x3f
	.zero		1


	//   ....[107]....
        /*0738*/ 	.word	0x00006c40
        /*073c*/ 	.word	0x00000006
        /*0740*/ 	.word	0x00000000
        /*0744*/ 	.short	0x010a
        /*0746*/ 	.byte	0x3f
	.zero		1


	//   ....[108]....
        /*0748*/ 	.word	0x00006cd0
        /*074c*/ 	.word	0x00000007
        /*0750*/ 	.word	0x00000000
        /*0754*/ 	.short	0x010a
        /*0756*/ 	.byte	0x3f
	.zero		1


	//   ....[109]....
        /*0758*/ 	.word	0x00006d60
        /*075c*/ 	.word	0x00000006
        /*0760*/ 	.word	0x00000000
        /*0764*/ 	.short	0x010a
        /*0766*/ 	.byte	0x3f
	.zero		1


	//   ....[110]....
        /*0768*/ 	.word	0x00006df0
        /*076c*/ 	.word	0x00000007
        /*0770*/ 	.word	0x00000000
        /*0774*/ 	.short	0x010a
        /*0776*/ 	.byte	0x3f
	.zero		1


	//   ....[111]....
        /*0778*/ 	.word	0x00006e80
        /*077c*/ 	.word	0x00000006
        /*0780*/ 	.word	0x00000000
        /*0784*/ 	.short	0x010a
        /*0786*/ 	.byte	0x3f
	.zero		1


	//   ....[112]....
        /*0788*/ 	.word	0x00006f10
        /*078c*/ 	.word	0x00000007
        /*0790*/ 	.word	0x00000000
        /*0794*/ 	.short	0x010a
        /*0796*/ 	.byte	0x3f
	.zero		1


	//   ....[113]....
        /*0798*/ 	.word	0x00006fa0
        /*079c*/ 	.word	0x00000006
        /*07a0*/ 	.word	0x00000000
        /*07a4*/ 	.short	0x010a
        /*07a6*/ 	.byte	0x3f
	.zero		1


	//   ....[114]....
        /*07a8*/ 	.word	0x00007030
        /*07ac*/ 	.word	0x00000007
        /*07b0*/ 	.word	0x00000000
        /*07b4*/ 	.short	0x010a
        /*07b6*/ 	.byte	0x3f
	.zero		1


	//   ....[115]....
        /*07b8*/ 	.word	0x000070c0
        /*07bc*/ 	.word	0x00000006
        /*07c0*/ 	.word	0x00000000
        /*07c4*/ 	.short	0x010a
        /*07c6*/ 	.byte	0x3f
	.zero		1


	//   ....[116]....
        /*07c8*/ 	.word	0x00007150
        /*07cc*/ 	.word	0x00000007
        /*07d0*/ 	.word	0x00000000
        /*07d4*/ 	.short	0x010a
        /*07d6*/ 	.byte	0x3f
	.zero		1


	//   ....[117]....
        /*07d8*/ 	.word	0x000071e0
        /*07dc*/ 	.word	0x00000006
        /*07e0*/ 	.word	0x00000000
        /*07e4*/ 	.short	0x010a
        /*07e6*/ 	.byte	0x3f
	.zero		1


	//   ....[118]....
        /*07e8*/ 	.word	0x00007270
        /*07ec*/ 	.word	0x00000007
        /*07f0*/ 	.word	0x00000000
        /*07f4*/ 	.short	0x010a
        /*07f6*/ 	.byte	0x3f
	.zero		1


	//   ....[119]....
        /*07f8*/ 	.word	0x00007300
        /*07fc*/ 	.word	0x00000006
        /*0800*/ 	.word	0x00000000
        /*0804*/ 	.short	0x010a
        /*0806*/ 	.byte	0x3f
	.zero		1


	//   ....[120]....
        /*0808*/ 	.word	0x00007390
        /*080c*/ 	.word	0x00000005
        /*0810*/ 	.word	0x00000000
        /*0814*/ 	.short	0x010a
        /*0816*/ 	.byte	0x3f
	.zero		1


	//   ....[121]....
        /*0818*/ 	.word	0x000073f0
        /*081c*/ 	.word	0x00000003
        /*0820*/ 	.word	0x00000000
        /*0824*/ 	.short	0x010a
        /*0826*/ 	.byte	0x3f
	.zero		1


	//   ....[122]....
        /*0828*/ 	.word	0x00007450
        /*082c*/ 	.word	0x00000005
        /*0830*/ 	.word	0x00000000
        /*0834*/ 	.short	0x010a
        /*0836*/ 	.byte	0x3f
	.zero		1


	//   ....[123]....
        /*0838*/ 	.word	0x00007520
        /*083c*/ 	.word	0x00000017
        /*0840*/ 	.word	0x00000128
        /*0844*/ 	.short	0x010a
        /*0846*/ 	.byte	0x3f
	.zero		1


	//   ....[124]....
        /*0848*/ 	.word	0x000075f0
        /*084c*/ 	.word	0x00000007
        /*0850*/ 	.word	0x00000000
        /*0854*/ 	.short	0x010a
        /*0856*/ 	.byte	0x3f
	.zero		1


	//   ....[125]....
        /*0858*/ 	.word	0x00007640
        /*085c*/ 	.word	0x00000006
        /*0860*/ 	.word	0x00000000
        /*0864*/ 	.short	0x010a
        /*0866*/ 	.byte	0x3f
	.zero		1


	//   ....[126]....
        /*0868*/ 	.word	0x00007690
        /*086c*/ 	.word	0x00000007
        /*0870*/ 	.word	0x00000000
        /*0874*/ 	.short	0x010a
        /*0876*/ 	.byte	0x3f
	.zero		1


	//   ....[127]....
        /*0878*/ 	.word	0x000076e0
        /*087c*/ 	.word	0x00000006
        /*0880*/ 	.word	0x00000000
        /*0884*/ 	.short	0x010a
        /*0886*/ 	.byte	0x3f
	.zero		1


	//   ....[128]....
        /*0888*/ 	.word	0x00007730
        /*088c*/ 	.word	0x00000007
        /*0890*/ 	.word	0x00000000
        /*0894*/ 	.short	0x010a
        /*0896*/ 	.byte	0x3f
	.zero		1


	//   ....[129]....
        /*0898*/ 	.word	0x00007780
        /*089c*/ 	.word	0x00000006
        /*08a0*/ 	.word	0x00000000
        /*08a4*/ 	.short	0x010a
        /*08a6*/ 	.byte	0x3f
	.zero		1


	//   ....[130]....
        /*08a8*/ 	.word	0x000077d0
        /*08ac*/ 	.word	0x00000007
        /*08b0*/ 	.word	0x00000000
        /*08b4*/ 	.short	0x010a
        /*08b6*/ 	.byte	0x3f
	.zero		1


	//   ....[131]....
        /*08b8*/ 	.word	0x00007820
        /*08bc*/ 	.word	0x00000006
        /*08c0*/ 	.word	0x00000000
        /*08c4*/ 	.short	0x010a
        /*08c6*/ 	.byte	0x3f
	.zero		1


	//   ....[132]....
        /*08c8*/ 	.word	0x00007870
        /*08cc*/ 	.word	0x00000007
        /*08d0*/ 	.word	0x00000000
        /*08d4*/ 	.short	0x010a
        /*08d6*/ 	.byte	0x3f
	.zero		1


	//   ....[133]....
        /*08d8*/ 	.word	0x000078c0
        /*08dc*/ 	.word	0x00000006
        /*08e0*/ 	.word	0x00000000
        /*08e4*/ 	.short	0x010a
        /*08e6*/ 	.byte	0x3f
	.zero		1


	//   ....[134]....
        /*08e8*/ 	.word	0x00007910
        /*08ec*/ 	.word	0x00000007
        /*08f0*/ 	.word	0x00000000
        /*08f4*/ 	.short	0x010a
        /*08f6*/ 	.byte	0x3f
	.zero		1


	//   ....[135]....
        /*08f8*/ 	.word	0x00007960
        /*08fc*/ 	.word	0x00000006
        /*0900*/ 	.word	0x00000000
        /*0904*/ 	.short	0x010a
        /*0906*/ 	.byte	0x3f
	.zero		1


	//   ....[136]....
        /*0908*/ 	.word	0x000079b0
        /*090c*/ 	.word	0x00000007
        /*0910*/ 	.word	0x00000000
        /*0914*/ 	.short	0x010a
        /*0916*/ 	.byte	0x3f
	.zero		1


	//   ....[137]....
        /*0918*/ 	.word	0x00007a00
        /*091c*/ 	.word	0x00000006
        /*0920*/ 	.word	0x00000000
        /*0924*/ 	.short	0x010a
        /*0926*/ 	.byte	0x3f
	.zero		1


	//   ....[138]....
        /*0928*/ 	.word	0x00007a50
        /*092c*/ 	.word	0x00000007
        /*0930*/ 	.word	0x00000000
        /*0934*/ 	.short	0x010a
        /*0936*/ 	.byte	0x3f
	.zero		1


	//   ....[139]....
        /*0938*/ 	.word	0x00007aa0
        /*093c*/ 	.word	0x00000006
        /*0940*/ 	.word	0x00000000
        /*0944*/ 	.short	0x010a
        /*0946*/ 	.byte	0x3f
	.zero		1


	//   ....[140]....
        /*0948*/ 	.word	0x00007af0
        /*094c*/ 	.word	0x00000007
        /*0950*/ 	.word	0x00000000
        /*0954*/ 	.short	0x010a
        /*0956*/ 	.byte	0x3f
	.zero		1


	//   ....[141]....
        /*0958*/ 	.word	0x00007b40
        /*095c*/ 	.word	0x00000006
        /*0960*/ 	.word	0x00000000
        /*0964*/ 	.short	0x010a
        /*0966*/ 	.byte	0x3f
	.zero		1


	//   ....[142]....
        /*0968*/ 	.word	0x00007b90
        /*096c*/ 	.word	0x00000007
        /*0970*/ 	.word	0x00000000
        /*0974*/ 	.short	0x010a
        /*0976*/ 	.byte	0x3f
	.zero		1


	//   ....[143]....
        /*0978*/ 	.word	0x00007be0
        /*097c*/ 	.word	0x00000006
        /*0980*/ 	.word	0x00000000
        /*0984*/ 	.short	0x010a
        /*0986*/ 	.byte	0x3f
	.zero		1


	//   ....[144]....
        /*0988*/ 	.word	0x00007c30
        /*098c*/ 	.word	0x00000007
        /*0990*/ 	.word	0x00000000
        /*0994*/ 	.short	0x010a
        /*0996*/ 	.byte	0x3f
	.zero		1


	//   ....[145]....
        /*0998*/ 	.word	0x00007c80
        /*099c*/ 	.word	0x00000006
        /*09a0*/ 	.word	0x00000000
        /*09a4*/ 	.short	0x010a
        /*09a6*/ 	.byte	0x3f
	.zero		1


	//   ....[146]....
        /*09a8*/ 	.word	0x00007cd0
        /*09ac*/ 	.word	0x00000007
        /*09b0*/ 	.word	0x00000000
        /*09b4*/ 	.short	0x010a
        /*09b6*/ 	.byte	0x3f
	.zero		1


	//   ....[147]....
        /*09b8*/ 	.word	0x00007d20
        /*09bc*/ 	.word	0x00000006
        /*09c0*/ 	.word	0x00000000
        /*09c4*/ 	.short	0x010a
        /*09c6*/ 	.byte	0x3f
	.zero		1


	//   ....[148]....
        /*09c8*/ 	.word	0x00007d70
        /*09cc*/ 	.word	0x00000007
        /*09d0*/ 	.word	0x00000000
        /*09d4*/ 	.short	0x010a
        /*09d6*/ 	.byte	0x3f
	.zero		1


	//   ....[149]....
        /*09d8*/ 	.word	0x00007dc0
        /*09dc*/ 	.word	0x00000006
        /*09e0*/ 	.word	0x00000000
        /*09e4*/ 	.short	0x010a
        /*09e6*/ 	.byte	0x3f
	.zero		1


	//   ....[150]....
        /*09e8*/ 	.word	0x00007e10
        /*09ec*/ 	.word	0x00000007
        /*09f0*/ 	.word	0x00000000
        /*09f4*/ 	.short	0x010a
        /*09f6*/ 	.byte	0x3f
	.zero		1


	//   ....[151]....
        /*09f8*/ 	.word	0x00007e60
        /*09fc*/ 	.word	0x00000006
        /*0a00*/ 	.word	0x00000000
        /*0a04*/ 	.short	0x010a
        /*0a06*/ 	.byte	0x3f
	.zero		1


	//   ....[152]....
        /*0a08*/ 	.word	0x00007eb0
        /*0a0c*/ 	.word	0x00000007
        /*0a10*/ 	.word	0x00000000
        /*0a14*/ 	.short	0x010a
        /*0a16*/ 	.byte	0x3f
	.zero		1


	//   ....[153]....
        /*0a18*/ 	.word	0x00007f00
        /*0a1c*/ 	.word	0x00000006
        /*0a20*/ 	.word	0x00000000
        /*0a24*/ 	.short	0x010a
        /*0a26*/ 	.byte	0x3f
	.zero		1


	//   ....[154]....
        /*0a28*/ 	.word	0x00007f50
        /*0a2c*/ 	.word	0x00000007
        /*0a30*/ 	.word	0x00000000
        /*0a34*/ 	.short	0x010a
        /*0a36*/ 	.byte	0x3f
	.zero		1


	//   ....[155]....
        /*0a38*/ 	.word	0x00007fa0
        /*0a3c*/ 	.word	0x00000006
        /*0a40*/ 	.word	0x00000000
        /*0a44*/ 	.short	0x010a
        /*0a46*/ 	.byte	0x3f
	.zero		1


	//   ....[156]....
        /*0a48*/ 	.word	0x00007ff0
        /*0a4c*/ 	.word	0x00000007
        /*0a50*/ 	.word	0x00000000
        /*0a54*/ 	.short	0x010a
        /*0a56*/ 	.byte	0x3f
	.zero		1


	//   ....[157]....
        /*0a58*/ 	.word	0x00008040
        /*0a5c*/ 	.word	0x00000006
        /*0a60*/ 	.word	0x00000000
        /*0a64*/ 	.short	0x010a
        /*0a66*/ 	.byte	0x3f
	.zero		1


	//   ....[158]....
        /*0a68*/ 	.word	0x00008090
        /*0a6c*/ 	.word	0x00000007
        /*0a70*/ 	.word	0x00000000
        /*0a74*/ 	.short	0x010a
        /*0a76*/ 	.byte	0x3f
	.zero		1


	//   ....[159]....
        /*0a78*/ 	.word	0x000080e0
        /*0a7c*/ 	.word	0x00000006
        /*0a80*/ 	.word	0x00000000
        /*0a84*/ 	.short	0x010a
        /*0a86*/ 	.byte	0x3f
	.zero		1


	//----- nvinfo : EIATTR_NUM_MBARRIERS
	.align		4
.L_35:
        /*0a88*/ 	.byte	0x03, 0x38
        /*0a8a*/ 	.short	0x004c


	//----- nvinfo : EIATTR_EXIT_INSTR_OFFSETS
	.align		4
        /*0a8c*/ 	.byte	0x04, 0x1c
        /*0a8e*/ 	.short	(.L_37 - .L_36)


	//   ....[0]....
.L_36:
        /*0a90*/ 	.word	0x00000e20


	//   ....[1]....
        /*0a94*/ 	.word	0x00001630


	//   ....[2]....
        /*0a98*/ 	.word	0x00004bf0


	//   ....[3]....
        /*0a9c*/ 	.word	0x00005150


	//   ....[4]....
        /*0aa0*/ 	.word	0x000073e0


	//----- nvinfo : EIATTR_MAX_THREADS
	.align		4
.L_37:
        /*0aa4*/ 	.byte	0x04, 0x05
        /*0aa6*/ 	.short	(.L_39 - .L_38)
.L_38:
        /*0aa8*/ 	.word	0x00000180
        /*0aac*/ 	.word	0x00000001
        /*0ab0*/ 	.word	0x00000001


	//----- nvinfo : EIATTR_CRS_STACK_SIZE
	.align		4
.L_39:
        /*0ab4*/ 	.byte	0x04, 0x1e
        /*0ab6*/ 	.short	(.L_41 - .L_40)
.L_40:
        /*0ab8*/ 	.word	0x00000000


	//----- nvinfo : EIATTR_CBANK_PARAM_SIZE
	.align		4
.L_41:
        /*0abc*/ 	.byte	0x03, 0x19
        /*0abe*/ 	.short	0x0470


	//----- nvinfo : EIATTR_PARAM_CBANK
	.align		4
        /*0ac0*/ 	.byte	0x04, 0x0a
        /*0ac2*/ 	.short	(.L_43 - .L_42)
	.align		4
.L_42:
        /*0ac4*/ 	.word	index@(.nv.constant0._ZN7cutlass13device_kernelINS_4gemm6kernel13GemmUniversalIN4cute5tupleIJiiiiEEENS1_10collective13CollectiveMmaINS1_34MainloopSm90TmaGmmaWarpSpecializedILi37ENS5_IJNS4_1CILi2EEENSA_ILi1EEESC_EEENS1_35KernelTmaWarpSpecializedCooperativeEEENS5_IJNSA_ILi128EEENSA_ILi64EEENSA_ILi16EEEEEENS_10bfloat16_tENS5_IJlSC_lEEESK_SL_NS4_8TiledMMAINS4_8MMA_AtomIJNS4_4SM904GMMA27MMA_64x64x16_F32BF16BF16_SSILNSP_5MajorE0ELSR_0ELNSP_7ScaleInE1ELSS_1EEEEEENS4_6LayoutISD_NS5_IJSC_NSA_ILi0EEESW_EEEEENS5_IJNS4_10UnderscoreESZ_SZ_EEEEENS4_13SM90_TMA_LOADENS4_14ComposedLayoutINS4_7SwizzleILi1ELi4ELi3EEENS4_18smem_ptr_flag_bitsILi16EEENSV_INS5_IJNSA_ILi8EEESI_EEENS5_IJSI_SC_EEEEEEEvNS4_8identityENS4_23SM90_TMA_LOAD_MULTICASTES1C_vS1D_EENS_8epilogue10collective6detail29Sm90TmaWarpSpecializedAdapterINS1H_15DefaultEpilogueISK_SL_SL_NS1G_6thread17LinearCombinationISK_Li1EffLNS1L_9ScaleType4KindE0ELNS_15FloatRoundStyleE2ESK_EENS1_15EpilogueDefaultEEEEEvvEEEEvNT_6ParamsE)
        /*0ac8*/ 	.short	0x0210
        /*0aca*/ 	.short	0x0470


	//----- nvinfo : EIATTR_SW_WAR
	.align		4
.L_43:
        /*0acc*/ 	.byte	0x04, 0x36
        /*0ace*/ 	.short	(.L_45 - .L_44)
.L_44:
        /*0ad0*/ 	.word	0x00000008
.L_45:


//--------------------- .nv.callgraph             --------------------------
	.section	.nv.callgraph,"",@"SHT_CUDA_CALLGRAPH"
	.align	4
	.sectionentsize	8
	.align		4
        /*0000*/ 	.word	0x00000000
	.align		4
        /*0004*/ 	.word	0xffffffff
	.align		4
        /*0008*/ 	.word	index@(_ZN7cutlass13device_kernelINS_4gemm6kernel13GemmUniversalIN4cute5tupleIJiiiiEEENS1_10collective13CollectiveMmaINS1_34MainloopSm90TmaGmmaWarpSpecializedILi37ENS5_IJNS4_1CILi2EEENSA_ILi1EEESC_EEENS1_35KernelTmaWarpSpecializedCooperativeEEENS5_IJNSA_ILi128EEENSA_ILi64EEENSA_ILi16EEEEEENS_10bfloat16_tENS5_IJlSC_lEEESK_SL_NS4_8TiledMMAINS4_8MMA_AtomIJNS4_4SM904GMMA27MMA_64x64x16_F32BF16BF16_SSILNSP_5MajorE0ELSR_0ELNSP_7ScaleInE1ELSS_1EEEEEENS4_6LayoutISD_NS5_IJSC_NSA_ILi0EEESW_EEEEENS5_IJNS4_10UnderscoreESZ_SZ_EEEEENS4_13SM90_TMA_LOADENS4_14ComposedLayoutINS4_7SwizzleILi1ELi4ELi3EEENS4_18smem_ptr_flag_bitsILi16EEENSV_INS5_IJNSA_ILi8EEESI_EEENS5_IJSI_SC_EEEEEEEvNS4_8identityENS4_23SM90_TMA_LOAD_MULTICASTES1C_vS1D_EENS_8epilogue10collective6detail29Sm90TmaWarpSpecializedAdapterINS1H_15DefaultEpilogueISK_SL_SL_NS1G_6thread17LinearCombinationISK_Li1EffLNS1L_9ScaleType4KindE0ELNS_15FloatRoundStyleE2ESK_EENS1_15EpilogueDefaultEEEEEvvEEEEvNT_6ParamsE)
	.align		4
        /*000c*/ 	.word	index@(__assertfail)
	.align		4
        /*0010*/ 	.word	0x00000000
	.align		4
        /*0014*/ 	.word	0xfffffffe
	.align		4
        /*0018*/ 	.word	0x00000000
	.align		4
        /*001c*/ 	.word	0xfffffffd
	.align		4
        /*0020*/ 	.word	0x00000000
	.align		4
        /*0024*/ 	.word	0xfffffffc


//--------------------- .nv.constant4             --------------------------
	.section	.nv.constant4,"a",@progbits
	.align	8
	.align		8
.nv.constant4:
        /*0000*/ 	.dword	__assertfail
	.align		8
        /*0008*/ 	.dword	__unnamed_1
	.align		8
        /*0010*/ 	.dword	_ZN39_INTERNAL_61cf4e9f_4_k_cu_eb5729e5_92614cuda3std3__45__cpo5beginE
	.align		8
        /*0018*/ 	.dword	_ZN39_INTERNAL_61cf4e9f_4_k_cu_eb5729e5_92614cuda3std3__45__cpo3endE
	.align		8
        /*0020*/ 	.dword	_ZN39_INTERNAL_61cf4e9f_4_k_cu_eb5729e5_92614cuda3std3__45__cpo6cbeginE
	.align		8
        /*0028*/ 	.dword	_ZN39_INTERNAL_61cf4e9f_4_k_cu_eb5729e5_92614cuda3std3__45__cpo4cendE
	.align		8
        /*0030*/ 	.dword	_ZN39_INTERNAL_61cf4e9f_4_k_cu_eb5729e5_92614cuda3std3__441_GLOBAL__N__61cf4e9f_4_k_cu_eb5729e5_92616ignoreE
	.align		8
        /*0038*/ 	.dword	_ZN39_INTERNAL_61cf4e9f_4_k_cu_eb5729e5_92614cuda3std3__419piecewise_constructE
	.align		8
        /*0040*/ 	.dword	_ZN39_INTERNAL_61cf4e9f_4_k_cu_eb5729e5_92614cuda3std3__48in_placeE
	.align		8
        /*0048*/ 	.dword	_ZN39_INTERNAL_61cf4e9f_4_k_cu_eb5729e5_92614cuda3std6ranges3__45__cpo4swapE
	.align		8
        /*0050*/ 	.dword	_ZN39_INTERNAL_61cf4e9f_4_k_cu_eb5729e5_92614cuda3std6ranges3__45__cpo9iter_moveE
	.align		8
        /*0058*/ 	.dword	_ZN39_INTERNAL_61cf4e9f_4_k_cu_eb5729e5_92614cute7productE
	.align		8
        /*0060*/ 	.dword	_ZN39_INTERNAL_61cf4e9f_4_k_cu_eb5729e5_92614cute1_E
	.align		8
        /*0068*/ 	.dword	$str$22
	.align		8
        /*0070*/ 	.dword	$str$23


//--------------------- .text._ZN7cutlass13device_kernelINS_4gemm6kernel13GemmUniversalIN4cute5tupleIJiiiiEEENS1_10collective13CollectiveMmaINS1_34MainloopSm90TmaGmmaWarpSpecializedILi37ENS5_IJNS4_1CILi2EEENSA_ILi1EEESC_EEENS1_35KernelTmaWarpSpecializedCooperativeEEENS5_IJNSA_ILi128EEENSA_ILi64EEENSA_ILi16EEEEEENS_10bfloat16_tENS5_IJlSC_lEEESK_SL_NS4_8TiledMMAINS4_8MMA_AtomIJNS4_4SM904GMMA27MMA_64x64x16_F32BF16BF16_SSILNSP_5MajorE0ELSR_0ELNSP_7ScaleInE1ELSS_1EEEEEENS4_6LayoutISD_NS5_IJSC_NSA_ILi0EEESW_EEEEENS5_IJNS4_10UnderscoreESZ_SZ_EEEEENS4_13SM90_TMA_LOADENS4_14ComposedLayoutINS4_7SwizzleILi1ELi4ELi3EEENS4_18smem_ptr_flag_bitsILi16EEENSV_INS5_IJNSA_ILi8EEESI_EEENS5_IJSI_SC_EEEEEEEvNS4_8identityENS4_23SM90_TMA_LOAD_MULTICASTES1C_vS1D_EENS_8epilogue10collective6detail29Sm90TmaWarpSpecializedAdapterINS1H_15DefaultEpilogueISK_SL_SL_NS1G_6thread17LinearCombinationISK_Li1EffLNS1L_9ScaleType4KindE0ELNS_15FloatRoundStyleE2ESK_EENS1_15EpilogueDefaultEEEEEvvEEEEvNT_6ParamsE --------------------------
	.section	.text._ZN7cutlass13device_kernelINS_4gemm6kernel13GemmUniversalIN4cute5tupleIJiiiiEEENS1_10collective13CollectiveMmaINS1_34MainloopSm90TmaGmmaWarpSpecializedILi37ENS5_IJNS4_1CILi2EEENSA_ILi1EEESC_EEENS1_35KernelTmaWarpSpecializedCooperativeEEENS5_IJNSA_ILi128EEENSA_ILi64EEENSA_ILi16EEEEEENS_10bfloat16_tENS5_IJlSC_lEEESK_SL_NS4_8TiledMMAINS4_8MMA_AtomIJNS4_4SM904GMMA27MMA_64x64x16_F32BF16BF16_SSILNSP_5MajorE0ELSR_0ELNSP_7ScaleInE1ELSS_1EEEEEENS4_6LayoutISD_NS5_IJSC_NSA_ILi0EEESW_EEEEENS5_IJNS4_10UnderscoreESZ_SZ_EEEEENS4_13SM90_TMA_LOADENS4_14ComposedLayoutINS4_7SwizzleILi1ELi4ELi3EEENS4_18smem_ptr_flag_bitsILi16EEENSV_INS5_IJNSA_ILi8EEESI_EEENS5_IJSI_SC_EEEEEEEvNS4_8identityENS4_23SM90_TMA_LOAD_MULTICASTES1C_vS1D_EENS_8epilogue10collective6detail29Sm90TmaWarpSpecializedAdapterINS1H_15DefaultEpilogueISK_SL_SL_NS1G_6thread17LinearCombinationISK_Li1EffLNS1L_9ScaleType4KindE0ELNS_15FloatRoundStyleE2ESK_EENS1_15EpilogueDefaultEEEEEvvEEEEvNT_6ParamsE,"ax",@progbits
	.align	128
.text._ZN7cutlass13device_kernelINS_4gemm6kernel13GemmUniversalIN4cute5tupleIJiiiiEEENS1_10collective13CollectiveMmaINS1_34MainloopSm90TmaGmmaWarpSpecializedILi37ENS5_IJNS4_1CILi2EEENSA_ILi1EEESC_EEENS1_35KernelTmaWarpSpecializedCooperativeEEENS5_IJNSA_ILi128EEENSA_ILi64EEENSA_ILi16EEEEEENS_10bfloat16_tENS5_IJlSC_lEEESK_SL_NS4_8TiledMMAINS4_8MMA_AtomIJNS4_4SM904GMMA27MMA_64x64x16_F32BF16BF16_SSILNSP_5MajorE0ELSR_0ELNSP_7ScaleInE1ELSS_1EEEEEENS4_6LayoutISD_NS5_IJSC_NSA_ILi0EEESW_EEEEENS5_IJNS4_10UnderscoreESZ_SZ_EEEEENS4_13SM90_TMA_LOADENS4_14ComposedLayoutINS4_7SwizzleILi1ELi4ELi3EEENS4_18smem_ptr_flag_bitsILi16EEENSV_INS5_IJNSA_ILi8EEESI_EEENS5_IJSI_SC_EEEEEEEvNS4_8identityENS4_23SM90_TMA_LOAD_MULTICASTES1C_vS1D_EENS_8epilogue10collective6detail29Sm90TmaWarpSpecializedAdapterINS1H_15DefaultEpilogueISK_SL_SL_NS1G_6thread17LinearCombinationISK_Li1EffLNS1L_9ScaleType4KindE0ELNS_15FloatRoundStyleE2ESK_EENS1_15EpilogueDefaultEEEEEvvEEEEvNT_6ParamsE:
        .type           _ZN7cutlass13device_kernelINS_4gemm6kernel13GemmUniversalIN4cute5tupleIJiiiiEEENS1_10collective13CollectiveMmaINS1_34MainloopSm90TmaGmmaWarpSpecializedILi37ENS5_IJNS4_1CILi2EEENSA_ILi1EEESC_EEENS1_35KernelTmaWarpSpecializedCooperativeEEENS5_IJNSA_ILi128EEENSA_ILi64EEENSA_ILi16EEEEEENS_10bfloat16_tENS5_IJlSC_lEEESK_SL_NS4_8TiledMMAINS4_8MMA_AtomIJNS4_4SM904GMMA27MMA_64x64x16_F32BF16BF16_SSILNSP_5MajorE0ELSR_0ELNSP_7ScaleInE1ELSS_1EEEEEENS4_6LayoutISD_NS5_IJSC_NSA_ILi0EEESW_EEEEENS5_IJNS4_10UnderscoreESZ_SZ_EEEEENS4_13SM90_TMA_LOADENS4_14ComposedLayoutINS4_7SwizzleILi1ELi4ELi3EEENS4_18smem_ptr_flag_bitsILi16EEENSV_INS5_IJNSA_ILi8EEESI_EEENS5_IJSI_SC_EEEEEEEvNS4_8identityENS4_23SM90_TMA_LOAD_MULTICASTES1C_vS1D_EENS_8epilogue10collective6detail29Sm90TmaWarpSpecializedAdapterINS1H_15DefaultEpilogueISK_SL_SL_NS1G_6thread17LinearCombinationISK_Li1EffLNS1L_9ScaleType4KindE0ELNS_15FloatRoundStyleE2ESK_EENS1_15EpilogueDefaultEEEEEvvEEEEvNT_6ParamsE,@function
        .size           _ZN7cutlass13device_kernelINS_4gemm6kernel13GemmUniversalIN4cute5tupleIJiiiiEEENS1_10collective13CollectiveMmaINS1_34MainloopSm90TmaGmmaWarpSpecializedILi37ENS5_IJNS4_1CILi2EEENSA_ILi1EEESC_EEENS1_35KernelTmaWarpSpecializedCooperativeEEENS5_IJNSA_ILi128EEENSA_ILi64EEENSA_ILi16EEEEEENS_10bfloat16_tENS5_IJlSC_lEEESK_SL_NS4_8TiledMMAINS4_8MMA_AtomIJNS4_4SM904GMMA27MMA_64x64x16_F32BF16BF16_SSILNSP_5MajorE0ELSR_0ELNSP_7ScaleInE1ELSS_1EEEEEENS4_6LayoutISD_NS5_IJSC_NSA_ILi0EEESW_EEEEENS5_IJNS4_10UnderscoreESZ_SZ_EEEEENS4_13SM90_TMA_LOADENS4_14ComposedLayoutINS4_7SwizzleILi1ELi4ELi3EEENS4_18smem_ptr_flag_bitsILi16EEENSV_INS5_IJNSA_ILi8EEESI_EEENS5_IJSI_SC_EEEEEEEvNS4_8identityENS4_23SM90_TMA_LOAD_MULTICASTES1C_vS1D_EENS_8epilogue10collective6detail29Sm90TmaWarpSpecializedAdapterINS1H_15DefaultEpilogueISK_SL_SL_NS1G_6thread17LinearCombinationISK_Li1EffLNS1L_9ScaleType4KindE0ELNS_15FloatRoundStyleE2ESK_EENS1_15EpilogueDefaultEEEEEvvEEEEvNT_6ParamsE,(.L_x_202 - _ZN7cutlass13device_kernelINS_4gemm6kernel13GemmUniversalIN4cute5tupleIJiiiiEEENS1_10collective13CollectiveMmaINS1_34MainloopSm90TmaGmmaWarpSpecializedILi37ENS5_IJNS4_1CILi2EEENSA_ILi1EEESC_EEENS1_35KernelTmaWarpSpecializedCooperativeEEENS5_IJNSA_ILi128EEENSA_ILi64EEENSA_ILi16EEEEEENS_10bfloat16_tENS5_IJlSC_lEEESK_SL_NS4_8TiledMMAINS4_8MMA_AtomIJNS4_4SM904GMMA27MMA_64x64x16_F32BF16BF16_SSILNSP_5MajorE0ELSR_0ELNSP_7ScaleInE1ELSS_1EEEEEENS4_6LayoutISD_NS5_IJSC_NSA_ILi0EEESW_EEEEENS5_IJNS4_10UnderscoreESZ_SZ_EEEEENS4_13SM90_TMA_LOADENS4_14ComposedLayoutINS4_7SwizzleILi1ELi4ELi3EEENS4_18smem_ptr_flag_bitsILi16EEENSV_INS5_IJNSA_ILi8EEESI_EEENS5_IJSI_SC_EEEEEEEvNS4_8identityENS4_23SM90_TMA_LOAD_MULTICASTES1C_vS1D_EENS_8epilogue10collective6detail29Sm90TmaWarpSpecializedAdapterINS1H_15DefaultEpilogueISK_SL_SL_NS1G_6thread17LinearCombinationISK_Li1EffLNS1L_9ScaleType4KindE0ELNS_15FloatRoundStyleE2ESK_EENS1_15EpilogueDefaultEEEEEvvEEEEvNT_6ParamsE)
        .other          _ZN7cutlass13device_kernelINS_4gemm6kernel13GemmUniversalIN4cute5tupleIJiiiiEEENS1_10collective13CollectiveMmaINS1_34MainloopSm90TmaGmmaWarpSpecializedILi37ENS5_IJNS4_1CILi2EEENSA_ILi1EEESC_EEENS1_35KernelTmaWarpSpecializedCooperativeEEENS5_IJNSA_ILi128EEENSA_ILi64EEENSA_ILi16EEEEEENS_10bfloat16_tENS5_IJlSC_lEEESK_SL_NS4_8TiledMMAINS4_8MMA_AtomIJNS4_4SM904GMMA27MMA_64x64x16_F32BF16BF16_SSILNSP_5MajorE0ELSR_0ELNSP_7ScaleInE1ELSS_1EEEEEENS4_6LayoutISD_NS5_IJSC_NSA_ILi0EEESW_EEEEENS5_IJNS4_10UnderscoreESZ_SZ_EEEEENS4_13SM90_TMA_LOADENS4_14ComposedLayoutINS4_7SwizzleILi1ELi4ELi3EEENS4_18smem_ptr_flag_bitsILi16EEENSV_INS5_IJNSA_ILi8EEESI_EEENS5_IJSI_SC_EEEEEEEvNS4_8identityENS4_23SM90_TMA_LOAD_MULTICASTES1C_vS1D_EENS_8epilogue10collective6detail29Sm90TmaWarpSpecializedAdapterINS1H_15DefaultEpilogueISK_SL_SL_NS1G_6thread17LinearCombinationISK_Li1EffLNS1L_9ScaleType4KindE0ELNS_15FloatRoundStyleE2ESK_EENS1_15EpilogueDefaultEEEEEvvEEEEvNT_6ParamsE,@"STO_CUDA_ENTRY STV_DEFAULT"
_ZN7cutlass13device_kernelINS_4gemm6kernel13GemmUniversalIN4cute5tupleIJiiiiEEENS1_10collective13CollectiveMmaINS1_34MainloopSm90TmaGmmaWarpSpecializedILi37ENS5_IJNS4_1CILi2EEENSA_ILi1EEESC_EEENS1_35KernelTmaWarpSpecializedCooperativeEEENS5_IJNSA_ILi128EEENSA_ILi64EEENSA_ILi16EEEEEENS_10bfloat16_tENS5_IJlSC_lEEESK_SL_NS4_8TiledMMAINS4_8MMA_AtomIJNS4_4SM904GMMA27MMA_64x64x16_F32BF16BF16_SSILNSP_5MajorE0ELSR_0ELNSP_7ScaleInE1ELSS_1EEEEEENS4_6LayoutISD_NS5_IJSC_NSA_ILi0EEESW_EEEEENS5_IJNS4_10UnderscoreESZ_SZ_EEEEENS4_13SM90_TMA_LOADENS4_14ComposedLayoutINS4_7SwizzleILi1ELi4ELi3EEENS4_18smem_ptr_flag_bitsILi16EEENSV_INS5_IJNSA_ILi8EEESI_EEENS5_IJSI_SC_EEEEEEEvNS4_8identityENS4_23SM90_TMA_LOAD_MULTICASTES1C_vS1D_EENS_8epilogue10collective6detail29Sm90TmaWarpSpecializedAdapterINS1H_15DefaultEpilogueISK_SL_SL_NS1G_6thread17LinearCombinationISK_Li1EffLNS1L_9ScaleType4KindE0ELNS_15FloatRoundStyleE2ESK_EENS1_15EpilogueDefaultEEEEEvvEEEEvNT_6ParamsE:
[----:B------:R-:W0:Y:S01]  /*0000*/  LDC R1, c[0x0][0x28] ;  /* 0x00000a00ff017b82 */ /* 0x000e220000000800 */
[----:B------:R-:W1:Y:S01]  /*0010*/  S2R R63, SR_TID.X ;  /* 0x00000000003f7919 */ /* 0x000e620000002100 */
[----:B------:R-:W-:Y:S01]  /*0020*/  ELECT P0, URZ, PT ;  /* 0x00000000003f782f */ /* 0x000fe20003800000 */
[----:B------:R-:W-:Y:S01]  /*0030*/  BSSY B0, `(.L_x_0) ;  /* 0x000000f000007945 */ /* 0x000fe20003800000 */
[--C-:B-1----:R-:W-:Y:S02]  /*0040*/  SHF.R.U32.HI R0, RZ, 0x5, R63.reuse ;  /* 0x00000005ff007819 */ /* 0x102fe4000001163f */
[----:B------:R-:W-:-:S03]  /*0050*/  SHF.R.U32.HI R7, RZ, 0x7, R63 ;  /* 0x00000007ff077819 */ /* 0x000fc6000001163f */
[----:B------:R-:W1:Y:S04]  /*0060*/  SHFL.IDX PT, R3, R0, RZ, 0x1f ;  /* 0x00001fff00037589 */ /* 0x000e6800000e0000 */
[----:B------:R2:W3:Y:S01]  /*0070*/  SHFL.IDX PT, R2, R7, RZ, 0x1f ;  /* 0x00001fff07027589 */ /* 0x0004e200000e0000 */
[----:B-1----:R-:W-:-:S13]  /*0080*/  ISETP.NE.OR P0, PT, R3, RZ, !P0 ;  /* 0x000000ff0300720c */ /* 0x002fda0004705670 */
[----:B0-23--:R-:W-:Y:S05]  /*0090*/  @P0 BRA `(.L_x_1) ;  /* 0x0000000000200947 */ /* 0x00dfea0003800000 */
[----:B------:R-:W-:Y:S02]  /*00a0*/  ULDC.64 UR4, c[0x0][0x198] ;  /* 0x0000660000047ab9 */ /* 0x000fe40000000a00 */
[----:B------:R-:W-:Y:S02]  /*00b0*/  UIADD3 UR6, UP0, UR4, 0xf0, URZ ;  /* 0x000000f004067890 */ /* 0x000fe4000ff1e03f */
[----:B------:R-:W-:Y:S02]  /*00c0*/  UIADD3 UR4, UP1, UR4, 0x1f0, URZ ;  /* 0x000001f004047890 */ /* 0x000fe4000ff3e03f */
[----:B------:R-:W-:Y:S02]  /*00d0*/  UIADD3.X UR7, URZ, UR5, URZ, UP0, !UPT ;  /* 0x000000053f077290 */ /* 0x000fe400087fe43f */
[----:B------:R-:W-:-:S07]  /*00e0*/  UIADD3.X UR5, URZ, UR5, URZ, UP1, !UPT ;  /* 0x000000053f057290 */ /* 0x000fce0008ffe43f */
[----:B------:R0:W-:Y:S02]  /*00f0*/  UTMACCTL.PF [UR6] ;  /* 0x00000000060079b9 */ /* 0x0001e40008040000 */
[----:B------:R0:W-:Y:S02]  /*0100*/  UTMACCTL.PF [UR4] ;  /* 0x00000000040079b9 */ /* 0x0001e40008040000 */
[----:B0-----:R-:W-:Y:S01]  /*0110*/  NOP ;  /* 0x0000000000007918 */ /* 0x001fe20000000000 */
.L_x_1:
[----:B------:R-:W-:Y:S05]  /*0120*/  BSYNC B0 ;  /* 0x0000000000007941 */ /* 0x000fea0003800000 */
.L_x_0:
[----:B------:R-:W0:Y:S02]  /*0130*/  SHFL.IDX PT, R5, R0, RZ, 0x1f ;  /* 0x00001fff00057589 */ /* 0x000e2400000e0000 */
[----:B0-----:R-:W-:-:S13]  /*0140*/  ISETP.NE.AND P0, PT, R5, RZ, PT ;  /* 0x000000ff0500720c */ /* 0x001fda0003f05270 */
[----:B------:R-:W-:Y:S05]  /*0150*/  @P0 BRA `(.L_x_2) ;  /* 0x00000004006c0947 */ /* 0x000fea0003800000 */
[----:B------:R-:W-:Y:S01]  /*0160*/  ELECT P0, URZ, PT ;  /* 0x00000000003f782f */ /* 0x000fe20003800000 */
[----:B------:R-:W-:-:S12]  /*0170*/  BSSY B0, `(.L_x_2) ;  /* 0x0000059000007945 */ /* 0x000fd80003800000 */
[----:B------:R-:W-:Y:S05]  /*0180*/  @!P0 BRA `(.L_x_3) ;  /* 0x00000004005c8947 */ /* 0x000fea0003800000 */
[----:B------:R-:W0:Y:S01]  /*0190*/  S2UR UR8, SR_CgaCtaId ;  /* 0x00000000000879c3 */ /* 0x000e220000008800 */
[----:B------:R-:W-:Y:S01]  /*01a0*/  UMOV UR4, 0x400 ;  /* 0x0000040000047882 */ /* 0x000fe20000000000 */
[----:B------:R-:W-:Y:S01]  /*01b0*/  UMOV UR5, 0x1 ;  /* 0x0000000100057882 */ /* 0x000fe20000000000 */
[----:B------:R-:W-:Y:S02]  /*01c0*/  UMOV UR6, 0x4 ;  /* 0x0000000400067882 */ /* 0x000fe40000000000 */
[----:B------:R-:W-:-:S04]  /*01d0*/  UIADD3 UR6, -UR6, 0x100000, URZ ;  /* 0x0010000006067890 */ /* 0x000fc8000fffe13f */
[----:B------:R-:W-:Y:S02]  /*01e0*/  USHF.L.U32 UR7, UR6, 0xb, URZ ;  /* 0x0000000b06077899 */ /* 0x000fe4000800063f */
[----:B------:R-:W-:Y:S02]  /*01f0*/  USHF.L.U32 UR6, UR6, 0x1, URZ ;  /* 0x0000000106067899 */ /* 0x000fe4000800063f */
[----:B0-----:R-:W-:Y:S02]  /*0200*/  ULEA UR8, UR8, UR4, 0x18 ;  /* 0x0000000408087291 */ /* 0x001fe4000f8ec03f */
[----:B------:R-:W-:-:S04]  /*0210*/  UIADD3 UR4, -UR5, 0x100000, URZ ;  /* 0x0010000005047890 */ /* 0x000fc8000fffe13f */
[----:B------:R-:W-:Y:S02]  /*0220*/  USHF.L.U32 UR5, UR4, 0xb, URZ ;  /* 0x0000000b04057899 */ /* 0x000fe4000800063f */
[----:B------:R-:W-:Y:S01]  /*0230*/  USHF.L.U32 UR4, UR4, 0x1, URZ ;  /* 0x0000000104047899 */ /* 0x000fe2000800063f */
[----:B------:R-:W0:Y:S11]  /*0240*/  FENCE.VIEW.ASYNC.S ;  /* 0x00000000000073c6 */ /* 0x000e360000000000 */
[----:B0-----:R0:W1:Y:S01]  /*0250*/  SYNCS.EXCH.64 URZ, [UR8], UR4 ;  /* 0x00000004083f75b2 */ /* 0x0010620008000100 */
[----:B------:R0:W2:Y:S01]  /*0260*/  SYNCS.EXCH.64 URZ, [UR8+0x128], UR6 ;  /* 0x00012806083f75b2 */ /* 0x0000a20008000100 */
[----:B------:R0:W3:Y:S01]  /*0270*/  SYNCS.EXCH.64 URZ, [UR8+0x8], UR4 ;  /* 0x00000804083f75b2 */ /* 0x0000e20008000100 */
[----:B------:R0:W4:Y:S01]  /*0280*/  SYNCS.EXCH.64 URZ, [UR8+0x130], UR6 ;  /* 0x00013006083f75b2 */ /* 0x0001220008000100 */
[----:B------:R0:W0:Y:S01]  /*0290*/  SYNCS.EXCH.64 URZ, [UR8+0x10], UR4 ;  /* 0x00001004083f75b2 */ /* 0x0000220008000100 */
        /* <DEDUP_REMOVED lines=69> */
[----:B-1234-:R-:W-:Y:S01]  /*06f0*/  NOP ;  /* 0x0000000000007918 */ /* 0x01efe20000000000 */
.L_x_3:
[----:B0-----:R-:W-:Y:S05]  /*0700*/  BSYNC B0 ;  /* 0x0000000000007941 */ /* 0x001fea0003800000 */
.L_x_2:
[----:B------:R-:W-:Y:S01]  /*0710*/  SHF.R.S32.HI R4, RZ, 0x1f, R63 ;  /* 0x0000001fff047819 */ /* 0x000fe2000001143f */
[----:B------:R-:W0:Y:S01]  /*0720*/  SHFL.IDX PT, R0, R0, RZ, 0x1f ;  /* 0x00001fff00007589 */ /* 0x000e2200000e0000 */
[----:B------:R-:W1:Y:S01]  /*0730*/  S2UR UR8, SR_CTAID.X ;  /* 0x00000000000879c3 */ /* 0x000e620000002500 */
[----:B------:R-:W-:Y:S02]  /*0740*/  ELECT P0, URZ, PT ;  /* 0x00000000003f782f */ /* 0x000fe40003800000 */
[----:B------:R-:W-:Y:S01]  /*0750*/  LEA.HI R4, R4, R63, RZ, 0x7 ;  /* 0x0000003f04047211 */ /* 0x000fe200078f38ff */
[----:B------:R-:W-:Y:S01]  /*0760*/  ULDC UR4, c[0x0][0x150] ;  /* 0x0000540000047ab9 */ /* 0x000fe20000000800 */
[----:B------:R-:W-:Y:S01]  /*0770*/  SHF.R.S32.HI R6, RZ, 0x1f, R5 ;  /* 0x0000001fff067819 */ /* 0x000fe20000011405 */
[----:B------:R-:W-:Y:S01]  /*0780*/  NOP ;  /* 0x0000000000007918 */ /* 0x000fe20000000000 */
[----:B------:R-:W-:Y:S01]  /*0790*/  LOP3.LUT R4, R4, 0xffffff80, RZ, 0xc0, !PT ;  /* 0xffffff8004047812 */ /* 0x000fe200078ec0ff */
[----:B------:R-:W-:Y:S01]  /*07a0*/  NOP ;  /* 0x0000000000007918 */ /* 0x000fe20000000000 */
[----:B------:R-:W-:Y:S01]  /*07b0*/  LEA.HI R6, R6, R5, RZ, 0x2 ;  /* 0x0000000506067211 */ /* 0x000fe200078f10ff */
[----:B------:R-:W2:Y:S01]  /*07c0*/  LDC R11, c[0x0][0x144] ;  /* 0x00005100ff0b7b82 */ /* 0x000ea20000000800 */
[----:B------:R-:W-:Y:S01]  /*07d0*/  IMAD.MOV.U32 R22, RZ, RZ, 0x1 ;  /* 0x00000001ff167424 */ /* 0x000fe200078e00ff */
[----:B------:R-:W-:Y:S01]  /*07e0*/  ISETP.NE.AND P3, PT, R2, RZ, PT ;  /* 0x000000ff0200720c */ /* 0x000fe20003f65270 */
[----:B------:R-:W-:Y:S01]  /*07f0*/  IMAD.IADD R8, R63, 0x1, -R4 ;  /* 0x000000013f087824 */ /* 0x000fe200078e0a04 */
[----:B------:R-:W-:Y:S01]  /*0800*/  LOP3.LUT R6, R6, 0x3ffffffc, RZ, 0xc0, !PT ;  /* 0x3ffffffc06067812 */ /* 0x000fe200078ec0ff */
[----:B------:R-:W3:Y:S03]  /*0810*/  S2R R4, SR_CTAID.Y ;  /* 0x0000000000047919 */ /* 0x000ee60000002600 */
[----:B------:R-:W-:Y:S01]  /*0820*/  SHF.R.S32.HI R9, RZ, 0x1f, R8 ;  /* 0x0000001fff097819 */ /* 0x000fe20000011408 */
[----:B------:R-:W-:Y:S01]  /*0830*/  IMAD.IADD R6, R5, 0x1, -R6 ;  /* 0x0000000105067824 */ /* 0x000fe200078e0a06 */
[----:B------:R-:W4:Y:S02]  /*0840*/  LDC R13, c[0x0][0x140] ;  /* 0x00005000ff0d7b82 */ /* 0x000f240000000800 */
[----:B------:R-:W-:-:S02]  /*0850*/  LEA.HI R9, R9, R8, RZ, 0x3 ;  /* 0x0000000809097211 */ /* 0x000fc400078f18ff */
[----:B0-----:R-:W-:Y:S02]  /*0860*/  ISETP.NE.OR P0, PT, R0, RZ, !P0 ;  /* 0x000000ff0000720c */ /* 0x001fe40004705670 */
[--C-:B------:R-:W-:Y:S02]  /*0870*/  SHF.R.S32.HI R0, RZ, 0x3, R9.reuse ;  /* 0x00000003ff007819 */ /* 0x100fe40000011409 */
[----:B-1----:R-:W-:Y:S02]  /*0880*/  I2FP.F32.U32 R10, UR8 ;  /* 0x00000008000a7c45 */ /* 0x002fe40008201000 */
[----:B------:R-:W-:-:S03]  /*0890*/  SHF.R.S32.HI R9, RZ, 0x1f, R9 ;  /* 0x0000001fff097819 */ /* 0x000fc60000011409 */
[----:B------:R-:W-:Y:S01]  /*08a0*/  FMUL R10, R10, UR4 ;  /* 0x000000040a0a7c20 */ /* 0x000fe20008400000 */
[----:B------:R-:W-:Y:S01]  /*08b0*/  LEA.HI R9, R9, R0, RZ, 0x2 ;  /* 0x0000000009097211 */ /* 0x000fe200078f10ff */
[----:B------:R-:W-:Y:S02]  /*08c0*/  ULDC UR4, c[0x0][0x154] ;  /* 0x0000550000047ab9 */ /* 0x000fe40000000800 */
[----:B------:R-:W-:Y:S01]  /*08d0*/  VOTEU.ALL UP0, P0 ;  /* 0x00000000003f7886 */ /* 0x000fe20000000000 */
[----:B------:R-:W-:Y:S01]  /*08e0*/  LOP3.LUT R9, R9, 0xfffffffc, RZ, 0xc0, !PT ;  /* 0xfffffffc09097812 */ /* 0x000fe200078ec0ff */
[----:B------:R-:W0:Y:S01]  /*08f0*/  F2I.U32.TRUNC.NTZ R10, R10 ;  /* 0x0000000a000a7305 */ /* 0x000e22000020f000 */
[----:B------:R-:W-:Y:S02]  /*0900*/  VOTEU.ALL UP1, P0 ;  /* 0x00000000003f7886 */ /* 0x000fe40000020000 */
[----:B------:R-:W1:Y:S01]  /*0910*/  @!UP0 S2UR UR7, SR_CgaCtaId ;  /* 0x00000000000789c3 */ /* 0x000e620000008800 */
[----:B------:R-:W-:Y:S01]  /*0920*/  IMAD.IADD R9, R0, 0x1, -R9 ;  /* 0x0000000100097824 */ /* 0x000fe200078e0a09 */
[----:B------:R-:W-:Y:S01]  /*0930*/  SHF.R.S32.HI R0, RZ, 0x1f, R3 ;  /* 0x0000001fff007819 */ /* 0x000fe20000011403 */
[----:B------:R-:W-:Y:S01]  /*0940*/  @!UP0 UMOV UR6, 0x400 ;  /* 0x0000040000068882 */ /* 0x000fe20000000000 */
[----:B----4-:R-:W-:Y:S01]  /*0950*/  ISETP.EQ.U32.AND P2, PT, R13, 0x1, PT ;  /* 0x000000010d00780c */ /* 0x010fe20003f42070 */
[----:B------:R-:W-:Y:S01]  /*0960*/  IMAD R19, R6, 0x4, R9 ;  /* 0x0000000406137824 */ /* 0x000fe200078e0209 */
[----:B---3--:R-:W-:-:S02]  /*0970*/  I2FP.F32.U32 R12, R4 ;  /* 0x00000004000c7245 */ /* 0x008fc40000201000 */
[----:B------:R-:W3:Y:S01]  /*0980*/  LDC R9, c[0x0][0x148] ;  /* 0x00005200ff097b82 */ /* 0x000ee20000000800 */
[----:B------:R-:W-:Y:S02]  /*0990*/  LEA.HI R0, R0, R3, RZ, 0x2 ;  /* 0x0000000300007211 */ /* 0x000fe400078f10ff */
[----:B------:R-:W-:Y:S01]  /*09a0*/  LEA.HI R6, R19, R19, RZ, 0x1 ;  /* 0x0000001313067211 */ /* 0x000fe200078f08ff */
[----:B0-----:R-:W-:Y:S02]  /*09b0*/  IMAD.MOV R14, RZ, RZ, -R10 ;  /* 0x000000ffff0e7224 */ /* 0x001fe400078e0a0a */
[----:B------:R-:W-:Y:S01]  /*09c0*/  FMUL R12, R12, UR4 ;  /* 0x000000040c0c7c20 */ /* 0x000fe20008400000 */
[----:B------:R-:W-:Y:S01]  /*09d0*/  LOP3.LUT R0, R0, 0xfffffffc, RZ, 0xc0, !PT ;  /* 0xfffffffc00007812 */ /* 0x000fe200078ec0ff */
[----:B------:R-:W-:Y:S01]  /*09e0*/  UMOV UR4, 0x20 ;  /* 0x0000002000047882 */ /* 0x000fe20000000000 */
[----:B------:R-:W-:Y:S01]  /*09f0*/  LOP3.LUT R10, R6, 0xfffffffe, RZ, 0xc0, !PT ;  /* 0xfffffffe060a7812 */ /* 0x000fe200078ec0ff */
[----:B--2---:R-:W-:Y:S01]  /*0a00*/  IMAD R6, R11, R14, UR8 ;  /* 0x000000080b067e24 */ /* 0x004fe2000f8e020e */
[----:B------:R-:W-:-:S04]  /*0a10*/  @!UP0 UIADD3 UR4, -UR4, 0x100000, URZ ;  /* 0x0010000004048890 */ /* 0x000fc8000fffe13f */
[----:B------:R-:W-:Y:S02]  /*0a20*/  @!UP0 USHF.L.U32 UR5, UR4, 0xb, URZ ;  /* 0x0000000b04058899 */ /* 0x000fe4000800063f */
[----:B------:R-:W-:Y:S01]  /*0a30*/  @!UP0 USHF.L.U32 UR4, UR4, 0x1, URZ ;  /* 0x0000000104048899 */ /* 0x000fe2000800063f */
[----:B------:R-:W0:Y:S01]  /*0a40*/  F2I.U32.TRUNC.NTZ R12, R12 ;  /* 0x0000000c000c7305 */ /* 0x000e22000020f000 */
[----:B------:R-:W-:Y:S02]  /*0a50*/  IMAD.IADD R3, R3, 0x1, -R0 ;  /* 0x0000000103037824 */ /* 0x000fe400078e0a00 */
[C---:B------:R-:W-:Y:S02]  /*0a60*/  IMAD.IADD R11, R19.reuse, 0x1, -R10 ;  /* 0x00000001130b7824 */ /* 0x040fe400078e0a0a */
[----:B------:R-:W-:Y:S01]  /*0a70*/  IMAD.SHL.U32 R10, R19, 0x4, RZ ;  /* 0x00000004130a7824 */ /* 0x000fe200078e00ff */
[----:B-1----:R-:W-:Y:S01]  /*0a80*/  @!UP0 ULEA UR6, UR7, UR6, 0x18 ;  /* 0x0000000607068291 */ /* 0x002fe2000f8ec03f */
[----:B------:R-:W-:Y:S01]  /*0a90*/  ISETP.NE.AND P1, PT, R3, 0x3, PT ;  /* 0x000000030300780c */ /* 0x000fe20003f25270 */
[----:B------:R-:W-:Y:S01]  /*0aa0*/  VOTEU.ALL UP0, P0 ;  /* 0x00000000003f7886 */ /* 0x000fe20000000000 */
[----:B------:R-:W-:-:S02]  /*0ab0*/  ISETP.NE.AND P4, PT, R11, R6, PT ;  /* 0x000000060b00720c */ /* 0x000fc40003f85270 */
[----:B------:R-:W-:Y:S02]  /*0ac0*/  LOP3.LUT R19, R19, 0xc, R10, 0x78, !PT ;  /* 0x0000000c13137812 */ /* 0x000fe400078e780a */
[----:B------:R-:W-:Y:S01]  /*0ad0*/  LOP3.LUT P0, RZ, R8, 0x7, RZ, 0xc0, !PT ;  /* 0x0000000708ff7812 */ /* 0x000fe2000780c0ff */
[C---:B------:R-:W-:Y:S01]  /*0ae0*/  VIADD R8, R2.reuse, 0xffffffff ;  /* 0xffffffff02087836 */ /* 0x040fe20000000000 */
[----:B------:R-:W-:Y:S01]  /*0af0*/  ISETP.EQ.OR P1, PT, R3, RZ, !P1 ;  /* 0x000000ff0300720c */ /* 0x000fe20004f22670 */
[----:B0-----:R-:W-:Y:S01]  /*0b00*/  IMAD.MOV R23, RZ, RZ, -R12 ;  /* 0x000000ffff177224 */ /* 0x001fe200078e0a0c */
[----:B------:R-:W-:Y:S01]  /*0b10*/  ISETP.LT.U32.AND P0, PT, R19, 0x2, !P0 ;  /* 0x000000021300780c */ /* 0x000fe20004701070 */
[----:B------:R-:W0:Y:S02]  /*0b20*/  FENCE.VIEW.ASYNC.S ;  /* 0x00000000000073c6 */ /* 0x000e240000000000 */
[----:B0-----:R0:W1:Y:S01]  /*0b30*/  @!UP0 SYNCS.EXCH.64 URZ, [UR6+0x260], UR4 ;  /* 0x00026004063f85b2 */ /* 0x0010620008000100 */
[----:B------:R-:W-:Y:S01]  /*0b40*/  ISETP.EQ.AND P1, PT, R2, RZ, P1 ;  /* 0x000000ff0200720c */ /* 0x000fe20000f22270 */
[----:B---3--:R-:W-:Y:S01]  /*0b50*/  IMAD R11, R9, R23, R4 ;  /* 0x00000017090b7224 */ /* 0x008fe200078e0204 */
[----:B------:R-:W-:-:S02]  /*0b60*/  ISETP.GE.U32.AND P6, PT, R8, 0x2, PT ;  /* 0x000000020800780c */ /* 0x000fc40003fc6070 */
[----:B------:R-:W-:Y:S02]  /*0b70*/  @P4 LEA.HI R0, R19, R19, RZ, 0x1 ;  /* 0x0000001313004211 */ /* 0x000fe400078f08ff */
[----:B------:R-:W-:Y:S02]  /*0b80*/  SEL R18, RZ, 0x1, !P1 ;  /* 0x00000001ff127807 */ /* 0x000fe40004800000 */
[----:B------:R-:W-:Y:S02]  /*0b90*/  @P4 SHF.R.S32.HI R0, RZ, 0x1, R0 ;  /* 0x00000001ff004819 */ /* 0x000fe40000011400 */
[----:B------:R-:W-:Y:S02]  /*0ba0*/  SEL R18, R18, 0x2, P6 ;  /* 0x0000000212127807 */ /* 0x000fe40003000000 */
[----:B------:R-:W-:Y:S02]  /*0bb0*/  @P4 ISETP.NE.AND P5, PT, R0, R11, PT ;  /* 0x0000000b0000420c */ /* 0x000fe40003fa5270 */
[----:B------:R-:W-:Y:S01]  /*0bc0*/  SEL R11, RZ, 0x1, !P0 ;  /* 0x00000001ff0b7807 */ /* 0x000fe20004000000 */
[----:B------:R0:W2:Y:S01]  /*0bd0*/  @!UP1 SYNCS.EXCH.64 URZ, [UR6+0x268], UR4 ;  /* 0x00026804063f95b2 */ /* 0x0000a20008000100 */
[----:B------:R-:W-:Y:S01]  /*0be0*/  @P4 SEL R22, RZ, 0x1, P5 ;  /* 0x00000001ff164807 */ /* 0x000fe20002800000 */
[----:B------:R-:W-:Y:S01]  /*0bf0*/  NOP ;  /* 0x0000000000007918 */ /* 0x000fe20000000000 */
[----:B------:R-:W-:-:S02]  /*0c00*/  LOP3.LUT R0, R63, 0x7f, RZ, 0xc0, !PT ;  /* 0x0000007f3f007812 */ /* 0x000fc400078ec0ff */
[----:B------:R-:W-:Y:S01]  /*0c10*/  LOP3.LUT R22, R22, R11, RZ, 0xc0, !PT ;  /* 0x0000000b16167212 */ /* 0x000fe200078ec0ff */
[----:B01----:R-:W-:Y:S06]  /*0c20*/  @!P2 BRA `(.L_x_4) ;  /* 0x000000000008a947 */ /* 0x003fec0003800000 */
[----:B--2---:R-:W-:Y:S01]  /*0c30*/  UCGABAR_ARV ;  /* 0x00000000000079c7 */ /* 0x004fe20008000000 */
[----:B------:R-:W-:Y:S05]  /*0c40*/  BRA `(.L_x_5) ;  /* 0x0000000000047947 */ /* 0x000fea0003800000 */
.L_x_4:
[----:B--2---:R-:W-:Y:S01]  /*0c50*/  NOP ;  /* 0x0000000000007918 */ /* 0x004fe20000000000 */
.L_x_5:
[----:B------:R-:W0:Y:S01]  /*0c60*/  LDC R2, c[0x0][0x65c] ;  /* 0x00019700ff027b82 */ /* 0x000e220000000800 */
[----:B------:R-:W-:Y:S02]  /*0c70*/  IMAD.U32 R10, RZ, RZ, UR8 ;  /* 0x00000008ff0a7e24 */ /* 0x000fe4000f8e00ff */
[----:B------:R-:W-:Y:S01]  /*0c80*/  IMAD.MOV.U32 R11, RZ, RZ, RZ ;  /* 0x000000ffff0b7224 */ /* 0x000fe200078e00ff */
[----:B0-----:R-:W-:-:S04]  /*0c90*/  ISETP.NE.AND P1, PT, R2, 0x1, PT ;  /* 0x000000010200780c */ /* 0x001fc80003f25270 */
[----:B------:R-:W-:-:S09]  /*0ca0*/  P2R R5, PR, RZ, 0x2 ;  /* 0x00000002ff057803 */ /* 0x000fd20000000000 */
[----:B------:R-:W0:Y:S01]  /*0cb0*/  @P1 LDC R17, c[0x0][0x10] ;  /* 0x00000400ff111b82 */ /* 0x000e220000000800 */
[----:B------:R-:W-:Y:S02]  /*0cc0*/  @P1 IMAD.MOV.U32 R5, RZ, RZ, RZ ;  /* 0x000000ffff051224 */ /* 0x000fe400078e00ff */
[----:B------:R-:W-:-:S05]  /*0cd0*/  @P1 IMAD.MOV.U32 R15, RZ, RZ, RZ ;  /* 0x000000ffff0f1224 */ /* 0x000fca00078e00ff */
[----:B------:R-:W1:Y:S01]  /*0ce0*/  @!P1 LDC R13, c[0x0][0xc] ;  /* 0x00000300ff0d9b82 */ /* 0x000e620000000800 */
[----:B------:R-:W-:Y:S01]  /*0cf0*/  ULDC UR4, c[0x0][0xc] ;  /* 0x0000030000047ab9 */ /* 0x000fe20000000800 */
[----:B------:R-:W-:Y:S01]  /*0d00*/  ULDC UR5, c[0x0][0x10] ;  /* 0x0000040000057ab9 */ /* 0x000fe20000000800 */
[----:B------:R-:W-:Y:S01]  /*0d10*/  ULDC UR6, c[0x0][0x14] ;  /* 0x0000050000067ab9 */ /* 0x000fe20000000800 */
[----:B------:R-:W-:-:S04]  /*0d20*/  UIMAD.WIDE.U32 UR4, UR4, UR5, URZ ;  /* 0x00000005040472a5 */ /* 0x000fc8000f8e003f */
[----:B------:R-:W-:Y:S02]  /*0d30*/  UIMAD.WIDE.U32 UR36, UR4, UR6, URZ ;  /* 0x00000006042472a5 */ /* 0x000fe4000f8e003f */
[----:B------:R-:W-:-:S04]  /*0d40*/  UIMAD UR42, UR5, UR6, URZ ;  /* 0x00000006052a72a4 */ /* 0x000fc8000f8e023f */
[----:B------:R-:W-:Y:S01]  /*0d50*/  UIADD3 UR42, UR37, UR42, URZ ;  /* 0x0000002a252a7290 */ /* 0x000fe2000fffe03f */
[----:B0-----:R-:W-:-:S04]  /*0d60*/  @P1 IMAD.WIDE.U32 R16, R17, UR8, R4 ;  /* 0x0000000811101c25 */ /* 0x001fc8000f8e0004 */
[----:B------:R-:W-:Y:S02]  /*0d70*/  @P1 IMAD.IADD R17, R17, 0x1, R15 ;  /* 0x0000000111111824 */ /* 0x000fe400078e020f */
[----:B-1----:R-:W-:-:S04]  /*0d80*/  @!P1 IMAD.WIDE.U32 R10, R4, R13, R10 ;  /* 0x0000000d040a9225 */ /* 0x002fc800078e000a */
[----:B------:R-:W-:Y:S02]  /*0d90*/  @!P1 IMAD.MOV.U32 R16, RZ, RZ, R10 ;  /* 0x000000ffff109224 */ /* 0x000fe400078e000a */
[----:B------:R-:W-:Y:S01]  /*0da0*/  @!P1 IMAD.MOV.U32 R17, RZ, RZ, R11 ;  /* 0x000000ffff119224 */ /* 0x000fe200078e000b */
[----:B------:R-:W-:Y:S06]  /*0db0*/  @!P2 BRA `(.L_x_6) ;  /* 0x00000000000ca947 */ /* 0x000fec0003800000 */
[----:B------:R-:W-:Y:S01]  /*0dc0*/  UCGABAR_WAIT ;  /* 0x0000000000007dc7 */ /* 0x000fe20008000000 */
[----:B------:R-:W-:Y:S01]  /*0dd0*/  CCTL.IVALL ;  /* 0x00000000ff00798f */ /* 0x000fe20002000000 */
[----:B------:R-:W-:Y:S05]  /*0de0*/  BRA `(.L_x_7) ;  /* 0x0000000000047947 */ /* 0x000fea0003800000 */
.L_x_6:
[----:B------:R-:W-:Y:S06]  /*0df0*/  BAR.SYNC.DEFER_BLOCKING 0x0 ;  /* 0x0000000000007b1d */ /* 0x000fec0000010000 */
.L_x_7:
[----:B------:R-:W-:Y:S05]  /*0e00*/  @!P3 BRA `(.L_x_8) ;  /* 0x0000003c007cb947 */ /* 0x000fea0003800000 */
[----:B------:R-:W-:-:S13]  /*0e10*/  ISETP.GT.U32.AND P0, PT, R8, 0x1, PT ;  /* 0x000000010800780c */ /* 0x000fda0003f04070 */
[----:B------:R-:W-:Y:S05]  /*0e20*/  @P0 EXIT ;  /* 0x000000000000094d */ /* 0x000fea0003800000 */
[----:B------:R-:W-:Y:S01]  /*0e30*/  ULDC.64 UR4, c[0x0][0x650] ;  /* 0x0001940000047ab9 */ /* 0x000fe20000000a00 */
[----:B------:R-:W-:Y:S01]  /*0e40*/  PRMT R3, RZ, 0x7610, R3 ;  /* 0x00007610ff037816 */ /* 0x000fe20000000003 */
[----:B------:R-:W-:Y:S01]  /*0e50*/  IMAD.MOV.U32 R71, RZ, RZ, -0x1 ;  /* 0xffffffffff477424 */ /* 0x000fe200078e00ff */
[----:B------:R-:W-:Y:S01]  /*0e60*/  ISETP.GE.U32.AND P0, PT, R16, UR4, PT ;  /* 0x0000000410007c0c */ /* 0x000fe2000bf06070 */
[----:B------:R-:W-:Y:S02]  /*0e70*/  IMAD.MOV.U32 R70, RZ, RZ, -0x1 ;  /* 0xffffffffff467424 */ /* 0x000fe400078e00ff */
[----:B------:R-:W-:Y:S01]  /*0e80*/  IMAD.MOV.U32 R69, RZ, RZ, -0x1 ;  /* 0xffffffffff457424 */ /* 0x000fe200078e00ff */
[----:B------:R-:W-:-:S13]  /*0e90*/  ISETP.GE.U32.AND.EX P0, PT, R17, UR5, PT, P0 ;  /* 0x0000000511007c0c */ /* 0x000fda000bf06100 */
[----:B------:R-:W-:Y:S05]  /*0ea0*/  @P0 BRA `(.L_x_9) ;  /* 0x0000000400280947 */ /* 0x000fea0003800000 */
[----:B------:R-:W0:Y:S01]  /*0eb0*/  LDC.64 R24, c[0x0][0x628] ;  /* 0x00018a00ff187b82 */ /* 0x000e220000000a00 */
[----:B------:R-:W-:Y:S02]  /*0ec0*/  IMAD.MOV.U32 R10, RZ, RZ, R16 ;  /* 0x000000ffff0a7224 */ /* 0x000fe400078e0010 */
[----:B------:R-:W-:-:S05]  /*0ed0*/  IMAD.MOV.U32 R11, RZ, RZ, R17 ;  /* 0x000000ffff0b7224 */ /* 0x000fca00078e0011 */
[----:B------:R-:W1:Y:S08]  /*0ee0*/  LDC R8, c[0x0][0x630] ;  /* 0x00018c00ff087b82 */ /* 0x000e700000000800 */
[----:B------:R-:W2:Y:S01]  /*0ef0*/  LDC.64 R26, c[0x0][0x620] ;  /* 0x00018800ff1a7b82 */ /* 0x000ea20000000a00 */
[----:B0-----:R-:W-:-:S04]  /*0f00*/  ISETP.NE.U32.AND P0, PT, R24, RZ, PT ;  /* 0x000000ff1800720c */ /* 0x001fc80003f05070 */
[----:B------:R-:W-:-:S13]  /*0f10*/  ISETP.NE.AND.EX P0, PT, R25, RZ, PT, P0 ;  /* 0x000000ff1900720c */ /* 0x000fda0003f05300 */
[----:B-12---:R-:W-:Y:S05]  /*0f20*/  @!P0 BRA `(.L_x_10) ;  /* 0x0000000000288947 */ /* 0x006fea0003800000 */
[----:B------:R-:W0:Y:S02]  /*0f30*/  LDC R3, c[0x0][0x634] ;  /* 0x00018d00ff037b82 */ /* 0x000e240000000800 */
[----:B0-----:R-:W-:-:S05]  /*0f40*/  IADD3 R3, P0, R16, R3, RZ ;  /* 0x0000000310037210 */ /* 0x001fca0007f1e0ff */
[----:B------:R-:W-:-:S04]  /*0f50*/  IMAD.X R21, RZ, RZ, R17, P0 ;  /* 0x000000ffff157224 */ /* 0x000fc800000e0611 */
[----:B------:R-:W-:-:S04]  /*0f60*/  IMAD.WIDE.U32 R10, R21, R24, RZ ;  /* 0x00000018150a7225 */ /* 0x000fc800078e00ff */
[----:B------:R-:W-:-:S04]  /*0f70*/  IMAD.WIDE.U32 R12, P0, R3, R25, R10 ;  /* 0x00000019030c7225 */ /* 0x000fc8000780000a */
[----:B------:R-:W-:-:S04]  /*0f80*/  IMAD.WIDE.U32 R10, R3, R24, RZ ;  /* 0x00000018030a7225 */ /* 0x000fc800078e00ff */
[----:B------:R-:W-:Y:S01]  /*0f90*/  IMAD.X R15, RZ, RZ, RZ, P0 ;  /* 0x000000ffff0f7224 */ /* 0x000fe200000e06ff */
[----:B------:R-:W-:Y:S01]  /*0fa0*/  IADD3 RZ, P0, R11, R12, RZ ;  /* 0x0000000c0bff7210 */ /* 0x000fe20007f1e0ff */
[----:B------:R-:W-:-:S04]  /*0fb0*/  IMAD.MOV.U32 R14, RZ, RZ, R13 ;  /* 0x000000ffff0e7224 */ /* 0x000fc800078e000d */
[----:B------:R-:W-:-:S08]  /*0fc0*/  IMAD.WIDE.U32.X R10, R21, R25, R14, P0 ;  /* 0x00000019150a7225 */ /* 0x000fd000000e040e */
.L_x_10:
[----:B------:R-:W0:Y:S01]  /*0fd0*/  LDC.64 R30, c[0x0][0x640] ;  /* 0x00019000ff1e7b82 */ /* 0x000e220000000a00 */
[-CC-:B------:R-:W-:Y:S01]  /*0fe0*/  SHF.R.U64 R69, R10, R8.reuse, R11.reuse ;  /* 0x000000080a457219 */ /* 0x180fe2000000120b */
[----:B------:R-:W-:Y:S01]  /*0ff0*/  IMAD R29, R9, R23, R4 ;  /* 0x00000017091d7224 */ /* 0x000fe200078e0204 */
[----:B------:R-:W-:Y:S01]  /*1000*/  SHF.R.U32.HI R3, RZ, R8, R11 ;  /* 0x00000008ff037219 */ /* 0x000fe2000001160b */
[----:B------:R-:W-:Y:S01]  /*1010*/  IMAD.MOV.U32 R23, RZ, RZ, 0x1 ;  /* 0x00000001ff177424 */ /* 0x000fe200078e00ff */
[----:B------:R-:W-:-:S03]  /*1020*/  IADD3 R5, P0, RZ, -R69, RZ ;  /* 0x80000045ff057210 */ /* 0x000fc60007f1e0ff */
[----:B------:R-:W1:Y:S02]  /*1030*/  LDC R12, c[0x0][0x618] ;  /* 0x00018600ff0c7b82 */ /* 0x000e640000000800 */
[----:B------:R-:W-:Y:S02]  /*1040*/  IMAD.X R3, RZ, RZ, ~R3, P0 ;  /* 0x000000ffff037224 */ /* 0x000fe400000e0e03 */
[----:B------:R-:W-:-:S04]  /*1050*/  IMAD.WIDE.U32 R10, R5, R26, R16 ;  /* 0x0000001a050a7225 */ /* 0x000fc800078e0010 */
[----:B------:R-:W2:Y:S01]  /*1060*/  LDC R20, c[0x0][0x608] ;  /* 0x00018200ff147b82 */ /* 0x000ea20000000800 */
[----:B------:R-:W-:Y:S02]  /*1070*/  IMAD R8, R3, R26, RZ ;  /* 0x0000001a03087224 */ /* 0x000fe400078e02ff */
[----:B------:R-:W-:Y:S02]  /*1080*/  IMAD.MOV.U32 R3, RZ, RZ, -0x1 ;  /* 0xffffffffff037424 */ /* 0x000fe400078e00ff */
[----:B------:R-:W-:-:S03]  /*1090*/  IMAD R5, R5, R27, R8 ;  /* 0x0000001b05057224 */ /* 0x000fc600078e0208 */
[----:B------:R-:W3:Y:S01]  /*10a0*/  LDC R28, c[0x0][0x658] ;  /* 0x00019600ff1c7b82 */ /* 0x000ee20000000800 */
[----:B------:R-:W-:Y:S01]  /*10b0*/  IMAD.IADD R5, R11, 0x1, R5 ;  /* 0x000000010b057824 */ /* 0x000fe200078e0205 */
[----:B0-----:R-:W-:-:S04]  /*10c0*/  ISETP.NE.U32.AND P0, PT, R30, RZ, PT ;  /* 0x000000ff1e00720c */ /* 0x001fc80003f05070 */
[----:B------:R-:W-:Y:S02]  /*10d0*/  ISETP.NE.AND.EX P0, PT, R31, RZ, PT, P0 ;  /* 0x000000ff1f00720c */ /* 0x000fe40003f05300 */
[----:B------:R-:W0:Y:S01]  /*10e0*/  LDC R24, c[0x0][0x600] ;  /* 0x00018000ff187b82 */ /* 0x000e220000000800 */
[-CC-:B-1----:R-:W-:Y:S02]  /*10f0*/  SHF.R.U64 R14, R10, R12.reuse, R5.reuse ;  /* 0x0000000c0a0e7219 */ /* 0x182fe40000001205 */
[----:B------:R-:W-:-:S05]  /*1100*/  SHF.R.U32.HI R5, RZ, R12, R5 ;  /* 0x0000000cff057219 */ /* 0x000fca0000011605 */
[----:B------:R-:W1:Y:S01]  /*1110*/  LDC R15, c[0x0][0x648] ;  /* 0x00019200ff0f7b82 */ /* 0x000e620000000800 */
[-CC-:B--2---:R-:W-:Y:S02]  /*1120*/  SHF.R.U64 R27, R14, R20.reuse, R5.reuse ;  /* 0x000000140e1b7219 */ /* 0x184fe40000001205 */
[----:B------:R-:W-:-:S05]  /*1130*/  SHF.R.U32.HI R5, RZ, R20, R5 ;  /* 0x00000014ff057219 */ /* 0x000fca0000011605 */
[----:B------:R-:W2:Y:S01]  /*1140*/  LDC R21, c[0x0][0x638] ;  /* 0x00018e00ff157b82 */ /* 0x000ea20000000800 */
[-CC-:B---3--:R-:W-:Y:S02]  /*1150*/  SHF.R.U64 R20, R27, R28.reuse, R5.reuse ;  /* 0x0000001c1b147219 */ /* 0x188fe40000001205 */
[-C--:B------:R-:W-:Y:S02]  /*1160*/  SHF.L.U32 R3, R3, R28.reuse, RZ ;  /* 0x0000001c03037219 */ /* 0x080fe400000006ff */
[----:B------:R-:W-:Y:S01]  /*1170*/  SHF.R.U32.HI R5, RZ, R28, R5 ;  /* 0x0000001cff057219 */ /* 0x000fe20000011605 */
[----:B------:R-:W-:Y:S01]  /*1180*/  IMAD.MOV.U32 R4, RZ, RZ, R20 ;  /* 0x000000ffff047224 */ /* 0x000fe200078e0014 */
[----:B------:R-:W-:Y:S01]  /*1190*/  LOP3.LUT R12, RZ, R3, RZ, 0x33, !PT ;  /* 0x00000003ff0c7212 */ /* 0x000fe200078e33ff */
[----:B------:R-:W3:Y:S01]  /*11a0*/  LDC R25, c[0x0][0x610] ;  /* 0x00018400ff197b82 */ /* 0x000ee20000000800 */
[----:B------:R-:W-:Y:S05]  /*11b0*/  @!P0 BRA `(.L_x_11) ;  /* 0x0000000000288947 */ /* 0x000fea0003800000 */
[----:B------:R-:W4:Y:S02]  /*11c0*/  LDC R3, c[0x0][0x64c] ;  /* 0x00019300ff037b82 */ /* 0x000f240000000800 */
[----:B----4-:R-:W-:-:S05]  /*11d0*/  IADD3 R3, P0, R20, R3, RZ ;  /* 0x0000000314037210 */ /* 0x010fca0007f1e0ff */
        /* <DEDUP_REMOVED lines=8> */
.L_x_11:
[----:B-1----:R-:W-:Y:S01]  /*1260*/  SHF.R.U64 R4, R4, R15, R5 ;  /* 0x0000000f04047219 */ /* 0x002fe20000001205 */
[----:B0-----:R-:W-:Y:S01]  /*1270*/  VIADD R5, R24, 0xffffffff ;  /* 0xffffffff18057836 */ /* 0x001fe20000000000 */
[----:B------:R-:W-:Y:S02]  /*1280*/  SHF.L.U32 R3, R23, R28, RZ ;  /* 0x0000001c17037219 */ /* 0x000fe400000006ff */
[----:B------:R-:W-:Y:S01]  /*1290*/  LOP3.LUT R12, R27, R12, RZ, 0xc0, !PT ;  /* 0x0000000c1b0c7212 */ /* 0x000fe200078ec0ff */
[----:B------:R-:W-:Y:S01]  /*12a0*/  IMAD.MOV R8, RZ, RZ, -R4 ;  /* 0x000000ffff087224 */ /* 0x000fe200078e0a04 */
[----:B------:R-:W-:Y:S02]  /*12b0*/  SEL R6, R6, R29, !P1 ;  /* 0x0000001d06067207 */ /* 0x000fe40004800000 */
[----:B------:R-:W-:Y:S01]  /*12c0*/  LOP3.LUT R5, R14, R5, RZ, 0xc0, !PT ;  /* 0x000000050e057212 */ /* 0x000fe200078ec0ff */
[----:B------:R-:W-:Y:S02]  /*12d0*/  IMAD R9, R3, R4, R12 ;  /* 0x0000000403097224 */ /* 0x000fe400078e020c */
[----:B--2---:R-:W-:-:S02]  /*12e0*/  IMAD R3, R8, R21, R20 ;  /* 0x0000001508037224 */ /* 0x004fc400078e0214 */
[----:B---3--:R-:W-:Y:S02]  /*12f0*/  IMAD R6, R9, R25, R6 ;  /* 0x0000001909067224 */ /* 0x008fe400078e0206 */
[----:B------:R-:W-:Y:S02]  /*1300*/  IMAD R71, R3, R24, R5 ;  /* 0x0000001803477224 */ /* 0x000fe400078e0205 */
[----:B------:R-:W-:-:S03]  /*1310*/  IMAD.MOV.U32 R4, RZ, RZ, 0x1 ;  /* 0x00000001ff047424 */ /* 0x000fc600078e00ff */
[----:B------:R-:W-:Y:S02]  /*1320*/  SEL R70, R71, R6, !P1 ;  /* 0x0000000647467207 */ /* 0x000fe40004800000 */
[----:B------:R-:W-:Y:S02]  /*1330*/  PRMT R3, R4, 0x7610, R3 ;  /* 0x0000761004037816 */ /* 0x000fe40000000003 */
[----:B------:R-:W-:-:S07]  /*1340*/  SEL R71, R6, R71, !P1 ;  /* 0x0000004706477207 */ /* 0x000fce0004800000 */
.L_x_9:
[----:B------:R-:W-:-:S08]  /*1350*/  NOP ;  /* 0x0000000000007918 */ /* 0x000fd00000000000 */
[----:B------:R-:W0:Y:S02]  /*1360*/  USETMAXREG.TRY_ALLOC.CTAPOOL UP0, 0xe8 ;  /* 0x000000e8000079c8 */ /* 0x000e240008000600 */
[----:B0-----:R-:W-:-:S13]  /*1370*/  PLOP3.LUT P0, PT, PT, PT, UP0, 0x80, 0x0 ;  /* 0x000000000000781c */ /* 0x001fda0003f0f008 */
[----:B------:R-:W-:Y:S05]  /*1380*/  @!P0 BRA `(.L_x_9) ;  /* 0xfffffffc00f08947 */ /* 0x000fea000383ffff */
[----:B------:R-:W-:Y:S01]  /*1390*/  ULDC.64 UR4, c[0x0][0x598] ;  /* 0x0001660000047ab9 */ /* 0x000fe20000000a00 */
[----:B------:R-:W-:Y:S01]  /*13a0*/  ULDC.64 UR38, c[0x0][0x208] ;  /* 0x0000820000267ab9 */ /* 0x000fe20000000a00 */
[----:B------:R-:W-:-:S04]  /*13b0*/  ISETP.NE.U32.AND P0, PT, RZ, UR4, PT ;  /* 0x00000004ff007c0c */ /* 0x000fc8000bf05070 */
[----:B------:R-:W-:-:S13]  /*13c0*/  ISETP.NE.AND.EX P0, PT, RZ, UR5, PT, P0 ;  /* 0x00000005ff007c0c */ /* 0x000fda000bf05300 */
[----:B------:R-:W-:Y:S05]  /*13d0*/  @!P0 BRA `(.L_x_12) ;  /* 0x00000000001c8947 */ /* 0x000fea0003800000 */
[----:B------:R-:W0:Y:S02]  /*13e0*/  LDC.64 R4, c[0x0][0x598] ;  /* 0x00016600ff047b82 */ /* 0x000e240000000a00 */
[----:B0-----:R-:W2:Y:S02]  /*13f0*/  LDG.E.64 R4, desc[UR38][R4.64] ;  /* 0x0000002604047981 */ /* 0x001ea4000c1e1b00 */
[----:B--2---:R-:W-:-:S04]  /*1400*/  ISETP.NE.U32.AND P0, PT, R4, RZ, PT ;  /* 0x000000ff0400720c */ /* 0x004fc80003f05070 */
[----:B------:R-:W-:-:S13]  /*1410*/  ISETP.NE.AND.EX P0, PT, R5, RZ, PT, P0 ;  /* 0x000000ff0500720c */ /* 0x000fda0003f05300 */
[----:B------:R-:W-:Y:S05]  /*1420*/  @!P0 BRA `(.L_x_12) ;  /* 0x0000000000088947 */ /* 0x000fea0003800000 */
[----:B------:R0:W5:Y:S01]  /*1430*/  LD.E R23, desc[UR38][R4.64] ;  /* 0x0000002604177980 */ /* 0x000162000c101900 */
[----:B------:R-:W-:Y:S05]  /*1440*/  BRA `(.L_x_13) ;  /* 0x0000000000247947 */ /* 0x000fea0003800000 */
.L_x_12:
[----:B------:R-:W-:Y:S02]  /*1450*/  ULDC.64 UR4, c[0x0][0x588] ;  /* 0x0001620000047ab9 */ /* 0x000fe40000000a00 */
[----:B------:R-:W-:-:S04]  /*1460*/  ISETP.NE.U32.AND P0, PT, RZ, UR4, PT ;  /* 0x00000004ff007c0c */ /* 0x000fc8000bf05070 */
[----:B------:R-:W-:-:S13]  /*1470*/  ISETP.NE.AND.EX P0, PT, RZ, UR5, PT, P0 ;  /* 0x00000005ff007c0c */ /* 0x000fda000bf05300 */
[----:B------:R-:W-:Y:S05]  /*1480*/  @!P0 BRA `(.L_x_14) ;  /* 0x00000000000c8947 */ /* 0x000fea0003800000 */
[----:B------:R-:W0:Y:S02]  /*1490*/  LDC.64 R4, c[0x0][0x588] ;  /* 0x00016200ff047b82 */ /* 0x000e240000000a00 */
[----:B0-----:R1:W5:Y:S01]  /*14a0*/  LDG.E R23, desc[UR38][R4.64] ;  /* 0x0000002604177981 */ /* 0x001362000c1e1900 */
[----:B------:R-:W-:Y:S05]  /*14b0*/  BRA `(.L_x_13) ;  /* 0x0000000000087947 */ /* 0x000fea0003800000 */
.L_x_14:
[----:B------:R-:W-:Y:S02]  /*14c0*/  ULDC UR4, c[0x0][0x580] ;  /* 0x0001600000047ab9 */ /* 0x000fe40000000800 */
[----:B------:R-:W-:-:S07]  /*14d0*/  IMAD.U32 R23, RZ, RZ, UR4 ;  /* 0x00000004ff177e24 */ /* 0x000fce000f8e00ff */
.L_x_13:
[----:B------:R-:W-:Y:S02]  /*14e0*/  ULDC.64 UR4, c[0x0][0x5a0] ;  /* 0x0001680000047ab9 */ /* 0x000fe40000000a00 */
[----:B------:R-:W-:-:S04]  /*14f0*/  ISETP.NE.U32.AND P0, PT, RZ, UR4, PT ;  /* 0x00000004ff007c0c */ /* 0x000fc8000bf05070 */
[----:B------:R-:W-:-:S13]  /*1500*/  ISETP.NE.AND.EX P0, PT, RZ, UR5, PT, P0 ;  /* 0x00000005ff007c0c */ /* 0x000fda000bf05300 */
[----:B------:R-:W-:Y:S05]  /*1510*/  @!P0 BRA `(.L_x_15) ;  /* 0x00000000001c8947 */ /* 0x000fea0003800000 */
[----:B01----:R-:W0:Y:S02]  /*1520*/  LDC.64 R4, c[0x0][0x5a0] ;  /* 0x00016800ff047b82 */ /* 0x003e240000000a00 */
[----:B0-----:R-:W2:Y:S02]  /*1530*/  LDG.E.64 R4, desc[UR38][R4.64] ;  /* 0x0000002604047981 */ /* 0x001ea4000c1e1b00 */
[----:B--2---:R-:W-:-:S04]  /*1540*/  ISETP.NE.U32.AND P0, PT, R4, RZ, PT ;  /* 0x000000ff0400720c */ /* 0x004fc80003f05070 */
[----:B------:R-:W-:-:S13]  /*1550*/  ISETP.NE.AND.EX P0, PT, R5, RZ, PT, P0 ;  /* 0x000000ff0500720c */ /* 0x000fda0003f05300 */
[----:B------:R-:W-:Y:S05]  /*1560*/  @!P0 BRA `(.L_x_15) ;  /* 0x0000000000088947 */ /* 0x000fea0003800000 */
[----:B------:R0:W5:Y:S01]  /*1570*/  LD.E R58, desc[UR38][R4.64] ;  /* 0x00000026043a7980 */ /* 0x000162000c101900 */
[----:B------:R-:W-:Y:S05]  /*1580*/  BRA `(.L_x_16) ;  /* 0x0000000000247947 */ /* 0x000fea0003800000 */
.L_x_15:
[----:B------:R-:W-:Y:S02]  /*1590*/  ULDC.64 UR4, c[0x0][0x590] ;  /* 0x0001640000047ab9 */ /* 0x000fe40000000a00 */
[----:B------:R-:W-:-:S04]  /*15a0*/  ISETP.NE.U32.AND P0, PT, RZ, UR4, PT ;  /* 0x00000004ff007c0c */ /* 0x000fc8000bf05070 */
[----:B------:R-:W-:-:S13]  /*15b0*/  ISETP.NE.AND.EX P0, PT, RZ, UR5, PT, P0 ;  /* 0x00000005ff007c0c */ /* 0x000fda000bf05300 */
[----:B------:R-:W-:Y:S05]  /*15c0*/  @!P0 BRA `(.L_x_17) ;  /* 0x00000000000c8947 */ /* 0x000fea0003800000 */
[----:B------:R-:W2:Y:S02]  /*15d0*/  LDC.64 R58, c[0x0][0x590] ;  /* 0x00016400ff3a7b82 */ /* 0x000ea40000000a00 */
[----:B--2---:R2:W5:Y:S01]  /*15e0*/  LDG.E R58, desc[UR38][R58.64] ;  /* 0x000000263a3a7981 */ /* 0x004562000c1e1900 */
[----:B------:R-:W-:Y:S05]  /*15f0*/  BRA `(.L_x_16) ;  /* 0x0000000000087947 */ /* 0x000fea0003800000 */
.L_x_17:
[----:B------:R-:W-:Y:S02]  /*1600*/  ULDC UR4, c[0x0][0x584] ;  /* 0x0001610000047ab9 */ /* 0x000fe40000000800 */
[----:B------:R-:W-:-:S07]  /*1610*/  IMAD.U32 R58, RZ, RZ, UR4 ;  /* 0x00000004ff3a7e24 */ /* 0x000fce000f8e00ff */
.L_x_16:
[----:B------:R-:W-:-:S13]  /*1620*/  LOP3.LUT P0, RZ, R3, 0xff, RZ, 0xc0, !PT ;  /* 0x000000ff03ff7812 */ /* 0x000fda000780c0ff */
[----:B------:R-:W-:Y:S05]  /*1630*/  @!P0 EXIT ;  /* 0x000000000000894d */ /* 0x000fea0003800000 */
[----:B------:R-:W3:Y:S01]  /*1640*/  LDC R61, c[0x0][0x658] ;  /* 0x00019600ff3d7b82 */ /* 0x000ee20000000800 */
[----:B------:R-:W-:Y:S01]  /*1650*/  LOP3.LUT R7, R7, 0x1, RZ, 0xc0, !PT ;  /* 0x0000000107077812 */ /* 0x000fe200078ec0ff */
[----:B------:R-:W-:Y:S01]  /*1660*/  ULDC.64 UR6, c[0x0][0x288] ;  /* 0x0000a20000067ab9 */ /* 0x000fe20000000a00 */
[----:B------:R-:W-:Y:S01]  /*1670*/  SHF.R.U32.HI R3, RZ, 0x2, R63 ;  /* 0x00000002ff037819 */ /* 0x000fe2000001163f */
[----:B------:R-:W-:Y:S01]  /*1680*/  UIADD3 UR4, UR7, 0xf, URZ ;  /* 0x0000000f07047890 */ /* 0x000fe2000fffe03f */
[----:B------:R-:W-:Y:S01]  /*1690*/  SHF.R.U32.HI R0, RZ, 0x1, R0 ;  /* 0x00000001ff007819 */ /* 0x000fe20000011600 */
[----:B------:R-:W-:Y:S01]  /*16a0*/  IMAD.SHL.U32 R56, R7, 0x40, RZ ;  /* 0x0000004007387824 */ /* 0x000fe200078e00ff */
[----:B------:R-:W-:Y:S01]  /*16b0*/  LOP3.LUT R3, R3, 0x7, RZ, 0xc0, !PT ;  /* 0x0000000703037812 */ /* 0x000fe200078ec0ff */
[----:B------:R-:W4:Y:S01]  /*16c0*/  LDC.64 R8, c[0x0][0x5c8] ;  /* 0x00017200ff087b82 */ /* 0x000f220000000a00 */
[----:B------:R-:W-:Y:S01]  /*16d0*/  USHF.R.S32.HI UR5, URZ, 0x1f, UR4 ;  /* 0x0000001f3f057899 */ /* 0x000fe20008011404 */
[----:B------:R-:W-:Y:S01]  /*16e0*/  LOP3.LUT R0, R0, 0x30, RZ, 0xc0, !PT ;  /* 0x0000003000007812 */ /* 0x000fe200078ec0ff */
[----:B------:R-:W-:Y:S01]  /*16f0*/  IMAD.MOV.U32 R6, RZ, RZ, 0x1 ;  /* 0x00000001ff067424 */ /* 0x000fe200078e00ff */
[--C-:B------:R-:W-:Y:S01]  /*1700*/  LOP3.LUT R56, R56, 0x40, R3.reuse, 0xe2, !PT ;  /* 0x0000004038387812 */ /* 0x100fe200078ee203 */
[----:B------:R-:W-:Y:S01]  /*1710*/  ULEA.HI UR5, UR5, UR4, URZ, 0x4 ;  /* 0x0000000405057291 */ /* 0x000fe2000f8f203f */
[-C--:B01----:R-:W-:Y:S01]  /*1720*/  IADD3 R4, RZ, -R0.reuse, -R3 ;  /* 0x80000000ff047210 */ /* 0x083fe20007ffe803 */
[----:B------:R-:W-:Y:S01]  /*1730*/  IMAD.U32 R5, RZ, RZ, UR6 ;  /* 0x00000006ff057e24 */ /* 0x000fe2000f8e00ff */
[----:B------:R-:W0:Y:S01]  /*1740*/  LDC R65, c[0x0][0x600] ;  /* 0x00018000ff417b82 */ /* 0x000e220000000800 */
[----:B------:R-:W-:Y:S01]  /*1750*/  LOP3.LUT R56, R56, R0, RZ, 0xfc, !PT ;  /* 0x0000000038387212 */ /* 0x000fe200078efcff */
[----:B------:R-:W-:Y:S01]  /*1760*/  IMAD.MOV.U32 R0, RZ, RZ, -0x1 ;  /* 0xffffffffff007424 */ /* 0x000fe200078e00ff */
[----:B------:R-:W-:Y:S01]  /*1770*/  USHF.R.S32.HI UR43, URZ, 0x4, UR5 ;  /* 0x000000043f2b7899 */ /* 0x000fe20008011405 */
[----:B------:R-:W-:Y:S01]  /*1780*/  LOP3.LUT R62, R63, 0x3, RZ, 0xc0, !PT ;  /* 0x000000033f3e7812 */ /* 0x000fe200078ec0ff */
[----:B------:R-:W-:Y:S01]  /*1790*/  IMAD R4, R7, -0x40, R4 ;  /* 0xffffffc007047824 */ /* 0x000fe200078e0204 */
[C---:B------:R-:W-:Y:S01]  /*17a0*/  LOP3.LUT R64, R63.reuse, 0x80, RZ, 0xc0, !PT ;  /* 0x000000803f407812 */ /* 0x040fe200078ec0ff */
[----:B------:R-:W-:Y:S01]  /*17b0*/  UISETP.LT.AND UP0, UPT, UR43, 0x1, UPT ;  /* 0x000000012b00788c */ /* 0x000fe2000bf01270 */
[-C--:B---3--:R-:W-:Y:S01]  /*17c0*/  SHF.L.U32 R0, R0, R61.reuse, RZ ;  /* 0x0000003d00007219 */ /* 0x088fe200000006ff */
[----:B------:R-:W-:Y:S01]  /*17d0*/  ULDC UR4, c[0x0][0x284] ;  /* 0x0000a10000047ab9 */ /* 0x000fe20000000800 */
[----:B------:R-:W-:Y:S01]  /*17e0*/  IMAD R62, R62, -0x2, R5 ;  /* 0xfffffffe3e3e7824 */ /* 0x000fe200078e0205 */
[----:B------:R-:W-:Y:S01]  /*17f0*/  USEL UR44, UR43, 0x1, UP0 ;  /* 0x000000012b2c7887 */ /* 0x000fe20008000000 */
[----:B------:R-:W-:Y:S01]  /*1800*/  SHF.L.U32 R61, R6, R61, RZ ;  /* 0x0000003d063d7219 */ /* 0x000fe200000006ff */
[----:B------:R-:W-:Y:S01]  /*1810*/  IMAD.SHL.U32 R63, R63, 0x2, RZ ;  /* 0x000000023f3f7824 */ /* 0x000fe200078e00ff */
[----:B------:R-:W-:Y:S01]  /*1820*/  LOP3.LUT R68, R18, 0x1, RZ, 0xfc, !PT ;  /* 0x0000000112447812 */ /* 0x000fe200078efcff */
[----:B------:R-:W-:Y:S01]  /*1830*/  VIADD R67, R4, UR4 ;  /* 0x0000000404437c36 */ /* 0x000fe20008000000 */
[C---:B----4-:R-:W-:Y:S01]  /*1840*/  SHF.L.U64.HI R60, R8.reuse, 0x3, R9 ;  /* 0x00000003083c7819 */ /* 0x050fe20000010209 */
[----:B--2---:R-:W-:Y:S01]  /*1850*/  IMAD.SHL.U32 R59, R8, 0x8, RZ ;  /* 0x00000008083b7824 */ /* 0x004fe200078e00ff */
[----:B------:R-:W-:Y:S01]  /*1860*/  SHF.R.U32.HI R64, RZ, 0x7, R64 ;  /* 0x00000007ff407819 */ /* 0x000fe20000011640 */
[----:B------:R-:W-:Y:S01]  /*1870*/  IMAD.MOV.U32 R57, RZ, RZ, RZ ;  /* 0x000000ffff397224 */ /* 0x000fe200078e00ff */
[----:B------:R-:W-:Y:S01]  /*1880*/  LOP3.LUT R66, RZ, R0, RZ, 0x33, !PT ;  /* 0x00000000ff427212 */ /* 0x000fe200078e33ff */
[----:B------:R-:W-:Y:S01]  /*1890*/  UIADD3 UR44, UR43, -UR44, URZ ;  /* 0x8000002c2b2c7290 */ /* 0x000fe2000fffe03f */
[----:B------:R-:W-:Y:S01]  /*18a0*/  UMOV UR40, URZ ;  /* 0x0000003f00287c82 */ /* 0x000fe20008000000 */
[----:B0-----:R-:W-:Y:S01]  /*18b0*/  VIADD R65, R65, 0xffffffff ;  /* 0xffffffff41417836 */ /* 0x001fe20000000000 */
[----:B------:R-:W-:-:S09]  /*18c0*/  UMOV UR41, URZ ;  /* 0x0000003f00297c82 */ /* 0x000fd20008000000 */
.L_x_101:
[----:B0-----:R-:W0:Y:S01]  /*18d0*/  SHFL.IDX PT, R0, R64, RZ, 0x1f ;  /* 0x00001fff40007589 */ /* 0x001e2200000e0000 */
[----:B-1----:R-:W1:Y:S01]  /*18e0*/  S2UR UR7, SR_CgaCtaId ;  /* 0x00000000000779c3 */ /* 0x002e620000008800 */
[----:B------:R-:W-:Y:S01]  /*18f0*/  UMOV UR6, 0x400 ;  /* 0x0000040000067882 */ /* 0x000fe20000000000 */
[----:B0-----:R-:W-:Y:S01]  /*1900*/  R2UR UR4, R0 ;  /* 0x00000000000472ca */ /* 0x001fe200000e0000 */
[----:B-1----:R-:W-:-:S12]  /*1910*/  ULEA UR46, UR7, UR6, 0x18 ;  /* 0x00000006072e7291 */ /* 0x002fd8000f8ec03f */
[----:B------:R-:W-:-:S04]  /*1920*/  ULEA.HI UR5, UR4, UR4, URZ, 0x1 ;  /* 0x0000000404057291 */ /* 0x000fc8000f8f083f */
[----:B------:R-:W-:-:S04]  /*1930*/  ULOP3.LUT UR5, UR5, 0x1ffffe, URZ, 0xc0, !UPT ;  /* 0x001ffffe05057892 */ /* 0x000fc8000f8ec03f */
[----:B------:R-:W-:-:S03]  /*1940*/  UIADD3 UR5, UR4, -UR5, URZ ;  /* 0x8000000504057290 */ /* 0x000fc6000fffe03f */
[----:B------:R-:W-:Y:S01]  /*1950*/  ULDC UR4, c[0x0][0x28c] ;  /* 0x0000a30000047ab9 */ /* 0x000fe20000000800 */
[----:B------:R-:W-:Y:S01]  /*1960*/  ULEA UR5, UR5, UR46, 0xb ;  /* 0x0000002e05057291 */ /* 0x000fe2000f8e583f */
[----:B------:R-:W-:-:S03]  /*1970*/  ISETP.LT.AND P0, PT, RZ, UR4, PT ;  /* 0x00000004ff007c0c */ /* 0x000fc6000bf01270 */
[----:B------:R-:W-:-:S04]  /*1980*/  UIADD3 UR5, UR5, 0x300, URZ ;  /* 0x0000030005057890 */ /* 0x000fc8000fffe03f */
[----:B------:R-:W-:-:S04]  /*1990*/  USHF.R.U32.HI UR5, URZ, 0x4, UR5 ;  /* 0x000000043f057899 */ /* 0x000fc80008011605 */
[----:B------:R-:W-:-:S04]  /*19a0*/  ULOP3.LUT UR5, UR5, 0x3fff, URZ, 0xc0, !UPT ;  /* 0x00003fff05057892 */ /* 0x000fc8000f8ec03f */
[----:B------:R-:W-:Y:S01]  /*19b0*/  ULOP3.LUT UR45, UR5, 0x10000, URZ, 0xfc, !UPT ;  /* 0x00010000052d7892 */ /* 0x000fe2000f8efc3f */
[----:B--2345:R-:W-:Y:S11]  /*19c0*/  @P0 BRA `(.L_x_18) ;  /* 0x0000000000400947 */ /* 0x03cff60003800000 */
[----:B------:R-:W-:Y:S01]  /*19d0*/  MOV R0, 0x0 ;  /* 0x0000000000007802 */ /* 0x000fe20000000f00 */
[----:B------:R-:W-:Y:S01]  /*19e0*/  ULDC.64 UR4, c[0x4][0x68] ;  /* 0x01001a0000047ab9 */ /* 0x000fe20000000a00 */
[----:B------:R-:W-:Y:S01]  /*19f0*/  ULDC.64 UR6, c[0x4][0x8] ;  /* 0x0100020000067ab9 */ /* 0x000fe20000000a00 */
[----:B------:R-:W-:Y:S01]  /*1a00*/  IMAD.U32 R4, RZ, RZ, UR4 ;  /* 0x00000004ff047e24 */ /* 0x000fe2000f8e00ff */
[----:B------:R0:W1:Y:S01]  /*1a10*/  LDC.64 R14, c[0x4][R0] ;  /* 0x01000000000e7b82 */ /* 0x0000620000000a00 */
[----:B------:R-:W-:Y:S01]  /*1a20*/  IMAD.U32 R5, RZ, RZ, UR5 ;  /* 0x00000005ff057e24 */ /* 0x000fe2000f8e00ff */
[----:B------:R-:W-:Y:S01]  /*1a30*/  ULDC.64 UR4, c[0x4][0x70] ;  /* 0x01001c0000047ab9 */ /* 0x000fe20000000a00 */
[----:B------:R-:W-:Y:S02]  /*1a40*/  IMAD.U32 R10, RZ, RZ, UR6 ;  /* 0x00000006ff0a7e24 */ /* 0x000fe4000f8e00ff */
[----:B------:R-:W-:Y:S02]  /*1a50*/  IMAD.U32 R6, RZ, RZ, UR4 ;  /* 0x00000004ff067e24 */ /* 0x000fe4000f8e00ff */
[----:B------:R-:W-:-:S02]  /*1a60*/  IMAD.U32 R7, RZ, RZ, UR5 ;  /* 0x00000005ff077e24 */ /* 0x000fc4000f8e00ff */
[----:B------:R-:W-:Y:S02]  /*1a70*/  IMAD.U32 R11, RZ, RZ, UR7 ;  /* 0x00000007ff0b7e24 */ /* 0x000fe4000f8e00ff */
[----:B------:R-:W-:Y:S02]  /*1a80*/  IMAD.MOV.U32 R8, RZ, RZ, 0x1e1 ;  /* 0x000001e1ff087424 */ /* 0x000fe400078e00ff */
[----:B------:R-:W-:Y:S02]  /*1a90*/  IMAD.MOV.U32 R12, RZ, RZ, 0x1 ;  /* 0x00000001ff0c7424 */ /* 0x000fe400078e00ff */
[----:B0-----:R-:W-:-:S07]  /*1aa0*/  IMAD.MOV.U32 R13, RZ, RZ, RZ ;  /* 0x000000ffff0d7224 */ /* 0x001fce00078e00ff */
[----:B------:R-:W-:-:S07]  /*1ab0*/  LEPC R20, `(.L_x_18) ;  /* 0x000000001014794e */ /* 0x000fce0000000000 */
[----:B-1---5:R-:W-:Y:S05]  /*1ac0*/  CALL.ABS.NOINC R14 ;  /* 0x000000000e007343 */ /* 0x022fea0003c00000 */
.L_x_18:
[----:B------:R-:W-:-:S13]  /*1ad0*/  ISETP.NE.AND P0, PT, R68, 0x3, PT ;  /* 0x000000034400780c */ /* 0x000fda0003f05270 */
[----:B------:R-:W-:Y:S05]  /*1ae0*/  @!P0 BRA `(.L_x_19) ;  /* 0x0000000000048947 */ /* 0x000fea0003800000 */
[----:B------:R-:W-:Y:S01]  /*1af0*/  BPT.TRAP 0x1 ;  /* 0x000000040000795c */ /* 0x000fe20000300000 */
.L_x_19:
[----:B------:R-:W-:Y:S02]  /*1b00*/  IMAD.U32 R3, RZ, RZ, UR41 ;  /* 0x00000029ff037e24 */ /* 0x000fe4000f8e00ff */
[----:B------:R-:W-:-:S03]  /*1b10*/  IMAD.U32 R0, RZ, RZ, UR40 ;  /* 0x00000028ff007e24 */ /* 0x000fc6000f8e00ff */
[----:B------:R-:W-:Y:S02]  /*1b20*/  LEA R3, R3, UR46, 0x3 ;  /* 0x0000002e03037c11 */ /* 0x000fe4000f8e18ff */
[----:B------:R-:W-:-:S04]  /*1b30*/  SHF.L.U32 R0, R0, 0x1f, RZ ;  /* 0x0000001f00007819 */ /* 0x000fc800000006ff */
[----:B------:R0:W1:Y:S01]  /*1b40*/  SYNCS.PHASECHK.TRANS64.TRYWAIT P1, [R3+URZ], R0 ;  /* 0x00000000030075a7 */ /* 0x000062000802017f */
[----:B------:R-:W-:Y:S05]  /*1b50*/  @!P0 BRA `(.L_x_20) ;  /* 0x0000000000048947 */ /* 0x000fea0003800000 */
[----:B------:R-:W-:Y:S01]  /*1b60*/  BPT.TRAP 0x1 ;  /* 0x000000040000795c */ /* 0x000fe20000300000 */
.L_x_20:
[----:B------:R-:W-:-:S05]  /*1b70*/  IMAD.U32 R4, RZ, RZ, UR44 ;  /* 0x0000002cff047e24 */ /* 0x000fca000f8e00ff */
[----:B------:R-:W-:Y:S01]  /*1b80*/  ISETP.GE.AND P2, PT, R4, 0x1, PT ;  /* 0x000000010400780c */ /* 0x000fe20003f46270 */
[----:B-1----:R-:W-:-:S12]  /*1b90*/  @P1 BRA `(.L_x_21) ;  /* 0x0000000000081947 */ /* 0x002fd80003800000 */
[----:B------:R-:W1:Y:S02]  /*1ba0*/  SYNCS.PHASECHK.TRANS64.TRYWAIT P1, [R3+URZ], R0 ;  /* 0x00000000030075a7 */ /* 0x000e64000802017f */
[----:B-1----:R-:W-:Y:S05]  /*1bb0*/  @!P1 BRA `(.L_x_22) ;  /* 0x00000058000c9947 */ /* 0x002fea0003800000 */
.L_x_21:
[----:B------:R-:W-:Y:S05]  /*1bc0*/  WARPSYNC.ALL ;  /* 0x0000000000007948 */ /* 0x000fea0003800000 */
[----:B------:R-:W-:Y:S01]  /*1bd0*/  UIADD3 UR4, UR46, 0x25300, URZ ;  /* 0x000253002e047890 */ /* 0x000fe2000fffe03f */
[----:B------:R-:W-:Y:S01]  /*1be0*/  WARPGROUP.ARRIVE ;  /* 0x00000000000079c5 */ /* 0x000fe20000000000 */
[----:B------:R-:W-:Y:S01]  /*1bf0*/  UMOV UR5, 0xc0000010 ;  /* 0xc000001000057882 */ /* 0x000fe20000000000 */
[----:B------:R-:W-:Y:S01]  /*1c00*/  UMOV UR7, 0xc0000010 ;  /* 0xc000001000077882 */ /* 0x000fe20000000000 */
[----:B------:R-:W-:-:S04]  /*1c10*/  USHF.R.U32.HI UR4, URZ, 0x4, UR4 ;  /* 0x000000043f047899 */ /* 0x000fc80008011604 */
[----:B------:R-:W-:-:S04]  /*1c20*/  ULOP3.LUT UR4, UR4, 0x3fff, URZ, 0xc0, !UPT ;  /* 0x00003fff04047892 */ /* 0x000fc8000f8ec03f */
[----:B------:R-:W-:Y:S02]  /*1c30*/  ULOP3.LUT UR9, UR4, 0x10000, URZ, 0xfc, !UPT ;  /* 0x0001000004097892 */ /* 0x000fe4000f8efc3f */
[----:B------:R-:W-:Y:S02]  /*1c40*/  ULEA UR4, UR41, UR45, 0x8 ;  /* 0x0000002d29047291 */ /* 0x000fe4000f8e403f */
[----:B------:R-:W-:-:S09]  /*1c50*/  ULEA UR6, UR41, UR9, 0x7 ;  /* 0x0000000929067291 */ /* 0x000fd2000f8e383f */
[----:B------:R-:W-:Y:S03]  /*1c60*/  HGMMA.64x64x16.F32.BF16 R24, gdesc[UR4], RZ, !UPT, gsb0 ;  /* 0x00e00000041879f0 */ /* 0x000fe6000c0018ff */
[----:B------:R-:W-:Y:S02]  /*1c70*/  WARPGROUP.DEPBAR.LE gsb0, 0x0 ;  /* 0x00008000000079c5 */ /* 0x000fe40000010000 */
[----:B------:R-:W-:Y:S05]  /*1c80*/  @!P2 BRA `(.L_x_23) ;  /* 0x0000000000c4a947 */ /* 0x000fea0003800000 */
[----:B------:R-:W-:Y:S01]  /*1c90*/  UIADD3 UR4, UR41, 0x1, URZ ;  /* 0x0000000129047890 */ /* 0x000fe2000fffe03f */
[----:B01----:R-:W-:Y:S02]  /*1ca0*/  IMAD.U32 R0, RZ, RZ, UR44 ;  /* 0x0000002cff007e24 */ /* 0x003fe4000f8e00ff */
[----:B------:R-:W-:Y:S01]  /*1cb0*/  IMAD.U32 R3, RZ, RZ, UR41 ;  /* 0x00000029ff037e24 */ /* 0x000fe2000f8e00ff */
[----:B------:R-:W-:-:S04]  /*1cc0*/  UISETP.NE.AND UP0, UPT, UR4, 0x25, UPT ;  /* 0x000000250400788c */ /* 0x000fc8000bf05270 */
[----:B------:R-:W-:Y:S02]  /*1cd0*/  USEL UR5, URZ, 0x1, UP0 ;  /* 0x000000013f057887 */ /* 0x000fe40008000000 */
[----:B------:R-:W-:Y:S02]  /*1ce0*/  USEL UR8, UR4, URZ, UP0 ;  /* 0x0000003f04087287 */ /* 0x000fe40008000000 */
[----:B------:R-:W-:-:S06]  /*1cf0*/  ULOP3.LUT UR5, UR40, UR5, URZ, 0x3c, !UPT ;  /* 0x0000000528057292 */ /* 0x000fcc000f8e3c3f */
[----:B------:R-:W-:-:S07]  /*1d00*/  IMAD.U32 R6, RZ, RZ, UR5 ;  /* 0x00000005ff067e24 */ /* 0x000fce000f8e00ff */
.L_x_30:
[----:B------:R-:W-:Y:S05]  /*1d10*/  @!P0 BRA `(.L_x_24) ;  /* 0x0000000000048947 */ /* 0x000fea0003800000 */
[----:B------:R-:W-:Y:S01]  /*1d20*/  BPT.TRAP 0x1 ;  /* 0x000000040000795c */ /* 0x000fe20000300000 */
.L_x_24:
[----:B------:R-:W0:Y:S01]  /*1d30*/  S2UR UR5, SR_CgaCtaId ;  /* 0x00000000000579c3 */ /* 0x000e220000008800 */
[----:B------:R-:W-:Y:S01]  /*1d40*/  UMOV UR4, 0x400 ;  /* 0x0000040000047882 */ /* 0x000fe20000000000 */
[----:B------:R-:W-:Y:S01]  /*1d50*/  SHF.L.U32 R4, R6, 0x1f, RZ ;  /* 0x0000001f06047819 */ /* 0x000fe200000006ff */
[----:B0-----:R-:W-:-:S04]  /*1d60*/  ULEA UR10, UR5, UR4, 0x18 ;  /* 0x00000004050a7291 */ /* 0x001fc8000f8ec03f */
[----:B------:R-:W-:-:S09]  /*1d70*/  ULEA UR4, UR8, UR10, 0x3 ;  /* 0x0000000a08047291 */ /* 0x000fd2000f8e183f */
[----:B------:R0:W1:Y:S01]  /*1d80*/  SYNCS.PHASECHK.TRANS64.TRYWAIT P1, [UR4], R4 ;  /* 0x00000004ff0075a7 */ /* 0x0000620008020144 */
[----:B------:R-:W-:Y:S05]  /*1d90*/  @!P0 BRA `(.L_x_25) ;  /* 0x0000000000048947 */ /* 0x000fea0003800000 */
[----:B------:R-:W-:Y:S01]  /*1da0*/  BPT.TRAP 0x1 ;  /* 0x000000040000795c */ /* 0x000fe20000300000 */
.L_x_25:
[----:B-1----:R-:W-:Y:S05]  /*1db0*/  @P1 BRA `(.L_x_26) ;  /* 0x0000000000081947 */ /* 0x002fea0003800000 */
[----:B------:R-:W1:Y:S02]  /*1dc0*/  SYNCS.PHASECHK.TRANS64.TRYWAIT P1, [UR4], R4 ;  /* 0x00000004ff0075a7 */ /* 0x000e640008020144 */
[----:B-1----:R-:W-:Y:S05]  /*1dd0*/  @!P1 BRA `(.L_x_27) ;  /* 0x0000005400989947 */ /* 0x002fea0003800000 */
.L_x_26:
[----:B------:R-:W-:Y:S01]  /*1de0*/  ULEA UR4, UR8, UR45, 0x8 ;  /* 0x0000002d08047291 */ /* 0x000fe2000f8e403f */
[----:B------:R-:W-:Y:S01]  /*1df0*/  WARPGROUP.ARRIVE ;  /* 0x00000000000079c5 */ /* 0x000fe20000000000 */
[----:B------:R-:W-:Y:S01]  /*1e00*/  ULEA UR6, UR8, UR9, 0x7 ;  /* 0x0000000908067291 */ /* 0x000fe2000f8e383f */
[----:B------:R-:W-:Y:S01]  /*1e10*/  UMOV UR5, 0xc0000010 ;  /* 0xc000001000057882 */ /* 0x000fe20000000000 */
[----:B------:R-:W-:-:S07]  /*1e20*/  UMOV UR7, 0xc0000010 ;  /* 0xc000001000077882 */ /* 0x000fce0000000000 */
[----:B------:R-:W-:Y:S03]  /*1e30*/  HGMMA.64x64x16.F32.BF16 R24, gdesc[UR4], R24, gsb0 ;  /* 0x00e00000041879f0 */ /* 0x000fe60008001818 */
[----:B------:R-:W-:Y:S02]  /*1e40*/  WARPGROUP.DEPBAR.LE gsb0, 0x0 ;  /* 0x00008000000079c5 */ /* 0x000fe40000010000 */
[----:B------:R-:W-:Y:S05]  /*1e50*/  @!P0 BRA `(.L_x_28) ;  /* 0x0000000000048947 */ /* 0x000fea0003800000 */
[----:B------:R-:W-:Y:S01]  /*1e60*/  BPT.TRAP 0x1 ;  /* 0x000000040000795c */ /* 0x000fe20000300000 */
.L_x_28:
[----:B------:R-:W-:-:S13]  /*1e70*/  ISETP.NE.AND P1, PT, R22, RZ, PT ;  /* 0x000000ff1600720c */ /* 0x000fda0003f25270 */
[----:B01----:R-:W-:-:S05]  /*1e80*/  @P1 LEA R4, R3, UR10, 0x3 ;  /* 0x0000000a03041c11 */ /* 0x003fca000f8e18ff */
[----:B------:R-:W-:-:S05]  /*1e90*/  @P1 VIADD R4, R4, 0x128 ;  /* 0x0000012804041836 */ /* 0x000fca0000000000 */
[----:B------:R-:W-:-:S04]  /*1ea0*/  @P1 PRMT R4, R19, 0x654, R4 ;  /* 0x0000065413041816 */ /* 0x000fc80000000004 */
[----:B------:R0:W-:Y:S01]  /*1eb0*/  @P1 SYNCS.ARRIVE.TRANS64.RED.A1T0 RZ, [R4+URZ], RZ ;  /* 0x000000ff04ff19a7 */ /* 0x0001e2000810043f */
[----:B------:R-:W-:-:S13]  /*1ec0*/  ISETP.GT.U32.AND P1, PT, R18, 0x1, PT ;  /* 0x000000011200780c */ /* 0x000fda0003f24070 */
[----:B0-----:R-:W-:Y:S05]  /*1ed0*/  @P1 BRA `(.L_x_29) ;  /* 0x0000000000041947 */ /* 0x001fea0003800000 */
[----:B------:R-:W-:Y:S01]  /*1ee0*/  BPT.TRAP 0x1 ;  /* 0x000000040000795c */ /* 0x000fe20000300000 */
.L_x_29:
[----:B------:R-:W-:Y:S01]  /*1ef0*/  UIADD3 UR8, UR8, 0x1, URZ ;  /* 0x0000000108087890 */ /* 0x000fe2000fffe03f */
[C---:B------:R-:W-:Y:S01]  /*1f00*/  ISETP.GT.AND P2, PT, R0.reuse, 0x1, PT ;  /* 0x000000010000780c */ /* 0x040fe20003f44270 */
[----:B------:R-:W-:Y:S02]  /*1f10*/  VIADD R3, R3, 0x1 ;  /* 0x0000000103037836 */ /* 0x000fe40000000000 */
[----:B------:R-:W-:Y:S01]  /*1f20*/  UISETP.NE.AND UP0, UPT, UR8, 0x25, UPT ;  /* 0x000000250800788c */ /* 0x000fe2000bf05270 */
[----:B------:R-:W-:Y:S02]  /*1f30*/  VIADD R0, R0, 0xffffffff ;  /* 0xffffffff00007836 */ /* 0x000fe40000000000 */
[C---:B------:R-:W-:Y:S01]  /*1f40*/  ISETP.NE.AND P1, PT, R3.reuse, 0x25, PT ;  /* 0x000000250300780c */ /* 0x040fe20003f25270 */
[----:B------:R-:W-:Y:S02]  /*1f50*/  USEL UR4, URZ, 0x1, UP0 ;  /* 0x000000013f047887 */ /* 0x000fe40008000000 */
[----:B------:R-:W-:Y:S01]  /*1f60*/  USEL UR8, UR8, URZ, UP0 ;  /* 0x0000003f08087287 */ /* 0x000fe20008000000 */
[----:B------:R-:W-:-:S03]  /*1f70*/  SEL R3, R3, RZ, P1 ;  /* 0x000000ff03037207 */ /* 0x000fc60000800000 */
[----:B------:R-:W-:Y:S01]  /*1f80*/  LOP3.LUT R6, R6, UR4, RZ, 0x3c, !PT ;  /* 0x0000000406067c12 */ /* 0x000fe2000f8e3cff */
[----:B------:R-:W-:Y:S07]  /*1f90*/  @P2 BRA `(.L_x_30) ;  /* 0xfffffffc005c2947 */ /* 0x000fee000383ffff */
.L_x_23:
[----:B01----:R-:W0:Y:S02]  /*1fa0*/  LDC R0, c[0x0][0x28c] ;  /* 0x0000a300ff007b82 */ /* 0x003e240000000800 */
[----:B0-----:R-:W-:-:S13]  /*1fb0*/  ISETP.GE.AND P1, PT, R0, 0x1, PT ;  /* 0x000000010000780c */ /* 0x001fda0003f26270 */
[----:B------:R-:W-:Y:S05]  /*1fc0*/  @!P1 BRA `(.L_x_31) ;  /* 0x00000000005c9947 */ /* 0x000fea0003800000 */
[----:B------:R-:W-:Y:S05]  /*1fd0*/  @!P0 BRA `(.L_x_32) ;  /* 0x0000000000048947 */ /* 0x000fea0003800000 */
[----:B------:R-:W-:Y:S01]  /*1fe0*/  BPT.TRAP 0x1 ;  /* 0x000000040000795c */ /* 0x000fe20000300000 */
.L_x_32:
[----:B------:R-:W-:Y:S01]  /*1ff0*/  ISETP.NE.AND P0, PT, R22, RZ, PT ;  /* 0x000000ff1600720c */ /* 0x000fe20003f05270 */
[----:B------:R-:W-:Y:S01]  /*2000*/  BSSY B0, `(.L_x_33) ;  /* 0x0000011000007945 */ /* 0x000fe20003800000 */
[----:B------:R-:W-:-:S11]  /*2010*/  ISETP.GT.U32.AND P1, PT, R18, 0x1, PT ;  /* 0x000000011200780c */ /* 0x000fd60003f24070 */
[----:B------:R-:W-:Y:S05]  /*2020*/  @!P0 BRA `(.L_x_34) ;  /* 0x0000000000388947 */ /* 0x000fea0003800000 */
[----:B------:R-:W0:Y:S01]  /*2030*/  S2UR UR7, SR_CgaCtaId ;  /* 0x00000000000779c3 */ /* 0x000e220000008800 */
[----:B------:R-:W-:-:S04]  /*2040*/  UIADD3 UR6, UR44, UR41, URZ ;  /* 0x000000292c067290 */ /* 0x000fc8000fffe03f */
[----:B------:R-:W-:-:S04]  /*2050*/  UIMAD.WIDE.U32 UR4, UR6, -0x45306eb3, URZ ;  /* 0xbacf914d060478a5 */ /* 0x000fc8000f8e003f */
[----:B------:R-:W-:-:S04]  /*2060*/  UIADD3 UR4, UR6, -UR5, URZ ;  /* 0x8000000506047290 */ /* 0x000fc8000fffe03f */
[----:B------:R-:W-:-:S03]  /*2070*/  ULEA.HI UR4, UR4, UR5, URZ, 0x1f ;  /* 0x0000000504047291 */ /* 0x000fc6000f8ff83f */
[----:B------:R-:W-:Y:S01]  /*2080*/  UMOV UR5, 0x400 ;  /* 0x0000040000057882 */ /* 0x000fe20000000000 */
[----:B------:R-:W-:-:S04]  /*2090*/  USHF.R.U32.HI UR4, URZ, 0x5, UR4 ;  /* 0x000000053f047899 */ /* 0x000fc80008011604 */
[----:B------:R-:W-:Y:S02]  /*20a0*/  UIMAD UR4, UR4, -0x25, UR6 ;  /* 0xffffffdb040478a4 */ /* 0x000fe4000f8e0206 */
[----:B0-----:R-:W-:-:S04]  /*20b0*/  ULEA UR5, UR7, UR5, 0x18 ;  /* 0x0000000507057291 */ /* 0x001fc8000f8ec03f */
[----:B------:R-:W-:-:S04]  /*20c0*/  ULEA UR4, UR4, UR5, 0x3 ;  /* 0x0000000504047291 */ /* 0x000fc8000f8e183f */
[----:B------:R-:W-:-:S06]  /*20d0*/  UIADD3 UR4, UR4, 0x128, URZ ;  /* 0x0000012804047890 */ /* 0x000fcc000fffe03f */
[----:B------:R-:W-:-:S05]  /*20e0*/  IMAD.U32 R0, RZ, RZ, UR4 ;  /* 0x00000004ff007e24 */ /* 0x000fca000f8e00ff */
[----:B------:R-:W-:-:S04]  /*20f0*/  PRMT R0, R19, 0x654, R0 ;  /* 0x0000065413007816 */ /* 0x000fc80000000000 */
[----:B------:R0:W-:Y:S03]  /*2100*/  SYNCS.ARRIVE.TRANS64.RED.A1T0 RZ, [R0+URZ], RZ ;  /* 0x000000ff00ff79a7 */ /* 0x0001e6000810043f */
.L_x_34:
[----:B------:R-:W-:Y:S05]  /*2110*/  BSYNC B0 ;  /* 0x0000000000007941 */ /* 0x000fea0003800000 */
.L_x_33:
[----:B------:R-:W-:Y:S05]  /*2120*/  @P1 BRA `(.L_x_31) ;  /* 0x0000000000041947 */ /* 0x000fea0003800000 */
[----:B------:R-:W-:Y:S01]  /*2130*/  BPT.TRAP 0x1 ;  /* 0x000000040000795c */ /* 0x000fe20000300000 */
.L_x_31:
[----:B------:R-:W-:Y:S01]  /*2140*/  UISETP.GE.U32.AND UP1, UPT, UR43, 0x25, UPT ;  /* 0x000000252b00788c */ /* 0x000fe2000bf26070 */
[----:B------:R-:W-:Y:S01]  /*2150*/  IMAD.SHL.U32 R3, R70, 0x40, RZ ;  /* 0x0000004046037824 */ /* 0x000fe200078e00ff */
[----:B------:R-:W-:Y:S01]  /*2160*/  UIADD3 UR41, UR43, UR41, URZ ;  /* 0x000000292b297290 */ /* 0x000fe2000fffe03f */
[----:B------:R-:W-:Y:S01]  /*2170*/  SHF.R.S32.HI R9, RZ, 0x1f, R69 ;  /* 0x0000001fff097819 */ /* 0x000fe20000011445 */
[----:B------:R-:W-:Y:S01]  /*2180*/  ULDC UR10, c[0x0][0x288] ;  /* 0x0000a200000a7ab9 */ /* 0x000fe20000000800 */
[----:B------:R-:W-:Y:S01]  /*2190*/  IMAD.SHL.U32 R6, R71, 0x80, RZ ;  /* 0x0000008047067824 */ /* 0x000fe200078e00ff */
[C---:B------:R-:W-:Y:S01]  /*21a0*/  LOP3.LUT R10, R3.reuse, 0x6, R63, 0xf8, !PT ;  /* 0x00000006030a7812 */ /* 0x040fe200078ef83f */
[----:B------:R-:W-:Y:S01]  /*21b0*/  UISETP.GT.U32.AND UP0, UPT, UR41, 0x24, UPT ;  /* 0x000000242900788c */ /* 0x000fe2000bf04070 */
[----:B------:R-:W-:Y:S01]  /*21c0*/  ISETP.GE.AND P0, PT, R3, UR10, PT ;  /* 0x0000000a03007c0c */ /* 0x000fe2000bf06270 */
[----:B------:R-:W-:Y:S01]  /*21d0*/  ULDC.64 UR6, c[0x0][0x5d0] ;  /* 0x0001740000067ab9 */ /* 0x000fe20000000a00 */
[----:B------:R-:W-:Y:S01]  /*21e0*/  ULDC UR11, c[0x0][0x284] ;  /* 0x0000a100000b7ab9 */ /* 0x000fe20000000800 */
[----:B------:R-:W-:Y:S01]  /*21f0*/  @UP1 UIMAD.WIDE.U32 UR4, UR41, -0x45306eb3, URZ ;  /* 0xbacf914d290418a5 */ /* 0x000fe2000f8e003f */
[----:B------:R-:W-:Y:S01]  /*2200*/  SHF.R.S32.HI R11, RZ, 0x1f, R10 ;  /* 0x0000001fff0b7819 */ /* 0x000fe2000001140a */
[----:B0-----:R-:W-:Y:S01]  /*2210*/  IMAD R0, R9, UR6, RZ ;  /* 0x0000000609007c24 */ /* 0x001fe2000f8e02ff */
[----:B------:R-:W-:Y:S01]  /*2220*/  UISETP.LT.U32.AND UP0, UPT, UR43, 0x25, UP0 ;  /* 0x000000252b00788c */ /* 0x000fe20008701070 */
[----:B------:R-:W-:Y:S01]  /*2230*/  ISETP.GE.OR P0, PT, R6, UR11, P0 ;  /* 0x0000000b06007c0c */ /* 0x000fe20008706670 */
[----:B------:R-:W-:Y:S01]  /*2240*/  @UP1 UIADD3 UR4, UR41, -UR5, URZ ;  /* 0x8000000529041290 */ /* 0x000fe2000fffe03f */
[C---:B------:R-:W-:Y:S01]  /*2250*/  IMAD R7, R69.reuse, UR7, R0 ;  /* 0x0000000745077c24 */ /* 0x040fe2000f8e0200 */
[----:B------:R-:W-:Y:S01]  /*2260*/  ULDC.64 UR8, c[0x0][0x5c8] ;  /* 0x0001720000087ab9 */ /* 0x000fe20000000a00 */
[----:B------:R-:W-:Y:S01]  /*2270*/  IMAD.WIDE.U32 R4, R69, UR6, R10 ;  /* 0x0000000645047c25 */ /* 0x000fe2000f8e000a */
[----:B------:R-:W-:-:S02]  /*2280*/  USEL UR6, URZ, 0x1, !UP0 ;  /* 0x000000013f067887 */ /* 0x000fc4000c000000 */
[----:B------:R-:W-:Y:S01]  /*2290*/  @UP1 ULEA.HI UR4, UR4, UR5, URZ, 0x1f ;  /* 0x0000000504041291 */ /* 0x000fe2000f8ff83f */
[----:B------:R-:W-:Y:S01]  /*22a0*/  IMAD.WIDE R70, R71, 0x80, R56 ;  /* 0x0000008047467825 */ /* 0x000fe200078e0238 */
[----:B------:R-:W-:Y:S02]  /*22b0*/  ULOP3.LUT UR40, UR40, UR6, URZ, 0x3c, !UPT ;  /* 0x0000000628287292 */ /* 0x000fe4000f8e3c3f */
[----:B------:R-:W-:Y:S01]  /*22c0*/  @UP1 USHF.R.U32.HI UR4, URZ, 0x5, UR4 ;  /* 0x000000053f041899 */ /* 0x000fe20008011604 */
[----:B------:R-:W-:Y:S02]  /*22d0*/  IMAD.IADD R5, R5, 0x1, R7 ;  /* 0x0000000105057824 */ /* 0x000fe400078e0207 */
[----:B------:R-:W-:Y:S01]  /*22e0*/  IMAD R7, R71, UR8, RZ ;  /* 0x0000000847077c24 */ /* 0x000fe2000f8e02ff */
[----:B------:R-:W-:Y:S01]  /*22f0*/  @UP1 ULOP3.LUT UR40, UR40, 0x1, UR4, 0x78, !UPT ;  /* 0x0000000128281892 */ /* 0x000fe2000f8e7804 */
[----:B------:R-:W-:-:S04]  /*2300*/  IMAD.WIDE.U32 R72, R70, UR8, R4 ;  /* 0x0000000846487c25 */ /* 0x000fc8000f8e0004 */
[----:B------:R-:W-:Y:S02]  /*2310*/  IMAD R7, R70, UR9, R7 ;  /* 0x0000000946077c24 */ /* 0x000fe4000f8e0207 */
[----:B------:R-:W-:Y:S01]  /*2320*/  IMAD.MOV.U32 R0, RZ, RZ, -0x1 ;  /* 0xffffffffff007424 */ /* 0x000fe200078e00ff */
[----:B------:R-:W-:Y:S06]  /*2330*/  @P0 BRA `(.L_x_35) ;  /* 0x00000020009c0947 */ /* 0x000fec0003800000 */
[----:B-----5:R-:W-:Y:S01]  /*2340*/  FSETP.NEU.AND P0, PT, R58, RZ, PT ;  /* 0x000000ff3a00720b */ /* 0x020fe20003f0d000 */
[----:B------:R-:W-:Y:S01]  /*2350*/  IMAD.IADD R4, R62, 0x1, -R3 ;  /* 0x000000013e047824 */ /* 0x000fe200078e0a03 */
[----:B------:R-:W-:Y:S01]  /*2360*/  BSSY B0, `(.L_x_35) ;  /* 0x0000224000007945 */ /* 0x000fe20003800000 */
[----:B------:R-:W-:Y:S02]  /*2370*/  IMAD.IADD R3, R67, 0x1, -R6 ;  /* 0x0000000143037824 */ /* 0x000fe400078e0a06 */
[----:B------:R-:W-:Y:S01]  /*2380*/  IMAD.IADD R83, R73, 0x1, R7 ;  /* 0x0000000149537824 */ /* 0x000fe200078e0207 */
[----:B------:R-:W-:-:S04]  /*2390*/  ISETP.GT.AND P2, PT, R4, RZ, PT ;  /* 0x000000ff0400720c */ /* 0x000fc80003f44270 */
[----:B------:R-:W-:-:S03]  /*23a0*/  ISETP.GT.AND P1, PT, R3, RZ, P2 ;  /* 0x000000ff0300720c */ /* 0x000fc60001724270 */
[----:B------:R-:W-:Y:S10]  /*23b0*/  @!P0 BRA `(.L_x_36) ;  /* 0x0000001400e88947 */ /* 0x000ff40003800000 */
[----:B------:R-:W0:Y:S01]  /*23c0*/  LDC.64 R76, c[0x0][0x5b8] ;  /* 0x00016e00ff4c7b82 */ /* 0x000e220000000a00 */
[----:B------:R-:W-:-:S07]  /*23d0*/  ULDC.64 UR4, c[0x0][0x5c0] ;  /* 0x0001700000047ab9 */ /* 0x000fce0000000a00 */
[----:B------:R-:W1:Y:S08]  /*23e0*/  LDC.64 R78, c[0x0][0x5b0] ;  /* 0x00016c00ff4e7b82 */ /* 0x000e700000000a00 */
[----:B------:R-:W2:Y:S01]  /*23f0*/  LDC.64 R80, c[0x0][0x5a8] ;  /* 0x00016a00ff507b82 */ /* 0x000ea20000000a00 */
[-C--:B0-----:R-:W-:Y:S02]  /*2400*/  IMAD R6, R9, R76.reuse, RZ ;  /* 0x0000004c09067224 */ /* 0x081fe400078e02ff */
[----:B------:R-:W-:-:S04]  /*2410*/  IMAD.WIDE.U32 R74, R69, R76, R10 ;  /* 0x0000004c454a7225 */ /* 0x000fc800078e000a */
[----:B------:R-:W-:Y:S02]  /*2420*/  IMAD R73, R69, R77, R6 ;  /* 0x0000004d45497224 */ /* 0x000fe400078e0206 */
[-C--:B-1----:R-:W-:Y:S02]  /*2430*/  IMAD R5, R71, R78.reuse, RZ ;  /* 0x0000004e47057224 */ /* 0x082fe400078e02ff */
[----:B------:R-:W-:Y:S02]  /*2440*/  IMAD.IADD R13, R75, 0x1, R73 ;  /* 0x000000014b0d7824 */ /* 0x000fe400078e0249 */
[----:B------:R-:W-:Y:S02]  /*2450*/  IMAD.MOV.U32 R12, RZ, RZ, R74 ;  /* 0x000000ffff0c7224 */ /* 0x000fe400078e004a */
[C---:B------:R-:W-:Y:S02]  /*2460*/  IMAD R77, R70.reuse, R79, R5 ;  /* 0x0000004f464d7224 */ /* 0x040fe400078e0205 */
[----:B------:R-:W-:-:S04]  /*2470*/  IMAD.WIDE.U32 R6, R70, R78, R12 ;  /* 0x0000004e46067225 */ /* 0x000fc800078e000c */
[----:B------:R-:W-:Y:S01]  /*2480*/  IMAD.IADD R5, R7, 0x1, R77 ;  /* 0x0000000107057824 */ /* 0x000fe200078e024d */
[----:B--2---:R-:W-:-:S04]  /*2490*/  LEA R14, P0, R6, R80, 0x1 ;  /* 0x00000050060e7211 */ /* 0x004fc800078008ff */
[----:B------:R-:W-:-:S05]  /*24a0*/  LEA.HI.X R15, R6, R81, R5, 0x1, P0 ;  /* 0x00000051060f7211 */ /* 0x000fca00000f0c05 */
[----:B------:R0:W2:Y:S01]  /*24b0*/  @P1 LDG.E.LTC128B.U16 R5, desc[UR38][R14.64] ;  /* 0x000000260e051981 */ /* 0x0000a2000c1e1520 */
[----:B------:R-:W-:Y:S01]  /*24c0*/  LEA R8, P0, R72, UR4, 0x1 ;  /* 0x0000000448087c11 */ /* 0x000fe2000f8008ff */
[----:B------:R-:W-:Y:S01]  /*24d0*/  IMAD.WIDE.U32 R6, R70, R78, R10 ;  /* 0x0000004e46067225 */ /* 0x000fe200078e000a */
[----:B------:R-:W-:Y:S03]  /*24e0*/  BSSY B1, `(.L_x_37) ;  /* 0x0000012000017945 */ /* 0x000fe60003800000 */
[----:B------:R-:W-:Y:S02]  /*24f0*/  IMAD.IADD R7, R77, 0x1, R7 ;  /* 0x000000014d077824 */ /* 0x000fe400078e0207 */
[----:B------:R-:W-:Y:S01]  /*2500*/  IMAD.WIDE.U32 R20, R69, R76, R6 ;  /* 0x0000004c45147225 */ /* 0x000fe200078e0006 */
[----:B0-----:R-:W-:-:S03]  /*2510*/  SHF.L.U64.HI R15, R78, 0x3, R79 ;  /* 0x000000034e0f7819 */ /* 0x001fc6000001024f */
[----:B------:R-:W-:Y:S01]  /*2520*/  IMAD.IADD R7, R73, 0x1, R21 ;  /* 0x0000000149077824 */ /* 0x000fe200078e0215 */
[----:B------:R-:W-:Y:S01]  /*2530*/  LEA R6, P4, R20, R80, 0x1 ;  /* 0x0000005014067211 */ /* 0x000fe200078808ff */
[----:B------:R-:W-:-:S03]  /*2540*/  IMAD.SHL.U32 R14, R78, 0x8, RZ ;  /* 0x000000084e0e7824 */ /* 0x000fc600078e00ff */
[----:B------:R-:W-:Y:S01]  /*2550*/  LEA.HI.X R7, R20, R81, R7, 0x1, P4 ;  /* 0x0000005114077211 */ /* 0x000fe200020f0c07 */
[----:B--2---:R-:W-:-:S04]  /*2560*/  IMAD.U32 R9, R5, 0x10000, RZ ;  /* 0x0001000005097824 */ /* 0x004fc800078e00ff */
[----:B------:R-:W-:-:S04]  /*2570*/  FMUL R9, R9, R58 ;  /* 0x0000003a09097220 */ /* 0x000fc80000400000 */
[----:B------:R-:W-:Y:S01]  /*2580*/  FFMA R24, R24, R23, R9 ;  /* 0x0000001718187223 */ /* 0x000fe20000000009 */
[----:B------:R-:W-:Y:S02]  /*2590*/  LEA.HI.X R9, R72, UR5, R83, 0x1, P0 ;  /* 0x0000000548097c11 */ /* 0x000fe400080f0c53 */
[----:B------:R-:W-:Y:S02]  /*25a0*/  ISETP.GT.AND P0, PT, R4, 0x1, PT ;  /* 0x000000010400780c */ /* 0x000fe40003f04270 */
[----:B------:R-:W-:Y:S02]  /*25b0*/  F2FP.BF16.F32.PACK_AB R24, RZ, R24 ;  /* 0x00000018ff18723e */ /* 0x000fe400000010ff */
[----:B------:R-:W-:-:S03]  /*25c0*/  ISETP.GT.AND P3, PT, R3, RZ, P0 ;  /* 0x000000ff0300720c */ /* 0x000fc60000764270 */
[----:B------:R0:W-:Y:S10]  /*25d0*/  @P1 STG.E.U16 desc[UR38][R8.64], R24 ;  /* 0x0000001808001986 */ /* 0x0001f4000c101526 */
[----:B------:R-:W-:Y:S05]  /*25e0*/  @!P3 BRA `(.L_x_38) ;  /* 0x000000000004b947 */ /* 0x000fea0003800000 */
[----:B------:R1:W5:Y:S02]  /*25f0*/  LDG.E.LTC128B.U16 R5, desc[UR38][R6.64+0x2] ;  /* 0x0000022606057981 */ /* 0x000364000c1e1520 */
.L_x_38:
[----:B------:R-:W-:Y:S05]  /*2600*/  BSYNC B1 ;  /* 0x0000000000017941 */ /* 0x000fea0003800000 */
.L_x_37:
[----:B-----5:R-:W-:Y:S01]  /*2610*/  IMAD.U32 R71, R5, 0x10000, RZ ;  /* 0x0001000005477824 */ /* 0x020fe200078e00ff */
[----:B------:R-:W-:Y:S01]  /*2620*/  ISETP.GT.AND P2, PT, R3, 0x8, P2 ;  /* 0x000000080300780c */ /* 0x000fe20001744270 */
[----:B------:R-:W-:Y:S01]  /*2630*/  IMAD.WIDE.U32 R20, R70, R78, R14 ;  /* 0x0000004e46147225 */ /* 0x000fe200078e000e */
[----:B0-----:R-:W-:-:S03]  /*2640*/  PRMT R24, R5, 0x7610, R24 ;  /* 0x0000761005187816 */ /* 0x001fc60000000018 */
[----:B------:R-:W-:Y:S01]  /*2650*/  FMUL R12, R71, R58 ;  /* 0x0000003a470c7220 */ /* 0x000fe20000400000 */
[----:B------:R-:W-:Y:S01]  /*2660*/  IMAD.IADD R77, R77, 0x1, R21 ;  /* 0x000000014d4d7824 */ /* 0x000fe200078e0215 */
[----:B------:R-:W-:Y:S02]  /*2670*/  IADD3 R74, P1, R74, R20, RZ ;  /* 0x000000144a4a7210 */ /* 0x000fe40007f3e0ff */
[----:B------:R-:W-:-:S03]  /*2680*/  FFMA R12, R25, R23, R12 ;  /* 0x00000017190c7223 */ /* 0x000fc6000000000c */
[----:B------:R-:W-:Y:S02]  /*2690*/  IMAD.X R13, R77, 0x1, R13, P1 ;  /* 0x000000014d0d7824 */ /* 0x000fe400008e060d */
[----:B------:R-:W-:Y:S02]  /*26a0*/  F2FP.BF16.F32.PACK_AB R12, RZ, R12 ;  /* 0x0000000cff0c723e */ /* 0x000fe400000010ff */
[----:B------:R-:W-:Y:S02]  /*26b0*/  LEA R14, P1, R74, R80, 0x1 ;  /* 0x000000504a0e7211 */ /* 0x000fe400078208ff */
[----:B------:R-:W-:Y:S02]  /*26c0*/  PRMT R21, R12, 0x7610, R21 ;  /* 0x000076100c157816 */ /* 0x000fe40000000015 */
[----:B------:R-:W-:-:S03]  /*26d0*/  LEA.HI.X R15, R74, R81, R13, 0x1, P1 ;  /* 0x000000514a0f7211 */ /* 0x000fc600008f0c0d */
[----:B------:R0:W-:Y:S04]  /*26e0*/  @P3 STG.E.U16 desc[UR38][R8.64+0x2], R21 ;  /* 0x0000021508003986 */ /* 0x0001e8000c101526 */
[----:B------:R-:W2:Y:S01]  /*26f0*/  @P2 LDG.E.LTC128B.U16 R24, desc[UR38][R14.64] ;  /* 0x000000260e182981 */ /* 0x000ea2000c1e1520 */
[----:B------:R-:W-:Y:S01]  /*2700*/  IADD3 R20, P1, R10, R20, RZ ;  /* 0x000000140a147210 */ /* 0x000fe20007f3e0ff */
[----:B------:R-:W-:Y:S01]  /*2710*/  BSSY B1, `(.L_x_39) ;  /* 0x0000011000017945 */ /* 0x000fe20003800000 */
[----:B------:R-:W-:Y:S02]  /*2720*/  SHF.L.U64.HI R13, R59, 0x1, R60 ;  /* 0x000000013b0d7819 */ /* 0x000fe4000001023c */
[----:B------:R-:W-:Y:S01]  /*2730*/  ISETP.GT.AND P0, PT, R3, 0x8, P0 ;  /* 0x000000080300780c */ /* 0x000fe20000704270 */
[----:B0-----:R-:W-:Y:S01]  /*2740*/  IMAD.X R21, R11, 0x1, R77, P1 ;  /* 0x000000010b157824 */ /* 0x001fe200008e064d */
[----:B------:R-:W-:Y:S01]  /*2750*/  LEA R12, P1, R59, R8, 0x1 ;  /* 0x000000083b0c7211 */ /* 0x000fe200078208ff */
[----:B------:R-:W-:-:S04]  /*2760*/  IMAD.WIDE.U32 R20, R69, R76, R20 ;  /* 0x0000004c45147225 */ /* 0x000fc800078e0014 */
[----:B------:R-:W-:Y:S01]  /*2770*/  IMAD.X R13, R13, 0x1, R9, P1 ;  /* 0x000000010d0d7824 */ /* 0x000fe200008e0609 */
[----:B------:R-:W-:Y:S01]  /*2780*/  LEA R10, P3, R20, R80, 0x1 ;  /* 0x00000050140a7211 */ /* 0x000fe200078608ff */
[----:B------:R-:W-:-:S05]  /*2790*/  IMAD.IADD R11, R73, 0x1, R21 ;  /* 0x00000001490b7824 */ /* 0x000fca00078e0215 */
[----:B------:R-:W-:Y:S01]  /*27a0*/  LEA.HI.X R11, R20, R81, R11, 0x1, P3 ;  /* 0x00000051140b7211 */ /* 0x000fe200018f0c0b */
[----:B--2---:R-:W-:-:S04]  /*27b0*/  IMAD.U32 R5, R24, 0x10000, RZ ;  /* 0x0001000018057824 */ /* 0x004fc800078e00ff */
[----:B------:R-:W-:-:S04]  /*27c0*/  FMUL R5, R5, R58 ;  /* 0x0000003a05057220 */ /* 0x000fc80000400000 */
[----:B------:R-:W-:-:S05]  /*27d0*/  FFMA R5, R26, R23, R5 ;  /* 0x000000171a057223 */ /* 0x000fca0000000005 */
[----:B------:R-:W-:-:S05]  /*27e0*/  F2FP.BF16.F32.PACK_AB R5, RZ, R5 ;  /* 0x00000005ff05723e */ /* 0x000fca00000010ff */
[----:B------:R0:W-:Y:S01]  /*27f0*/  @P2 STG.E.U16 desc[UR38][R12.64], R5 ;  /* 0x000000050c002986 */ /* 0x0001e2000c101526 */
[----:B------:R-:W-:Y:S05]  /*2800*/  @!P0 BRA `(.L_x_40) ;  /* 0x0000000000048947 */ /* 0x000fea0003800000 */
[----:B------:R2:W5:Y:S02]  /*2810*/  LDG.E.LTC128B.U16 R24, desc[UR38][R10.64+0x2] ;  /* 0x000002260a187981 */ /* 0x000564000c1e1520 */
.L_x_40:
[----:B------:R-:W-:Y:S05]  /*2820*/  BSYNC B1 ;  /* 0x0000000000017941 */ /* 0x000fea0003800000 */
.L_x_39:
[----:B0----5:R-:W-:Y:S01]  /*2830*/  IMAD.U32 R5, R24, 0x10000, RZ ;  /* 0x0001000018057824 */ /* 0x021fe200078e00ff */
[----:B------:R-:W-:Y:S01]  /*2840*/  ISETP.GT.AND P1, PT, R4, 0x8, PT ;  /* 0x000000080400780c */ /* 0x000fe20003f24270 */
[----:B------:R-:W-:Y:S02]  /*2850*/  BSSY B1, `(.L_x_41) ;  /* 0x0000008000017945 */ /* 0x000fe40003800000 */
[----:B------:R-:W-:Y:S01]  /*2860*/  FMUL R14, R5, R58 ;  /* 0x0000003a050e7220 */ /* 0x000fe20000400000 */
[----:B------:R-:W-:-:S03]  /*2870*/  ISETP.GT.AND P2, PT, R3, RZ, P1 ;  /* 0x000000ff0300720c */ /* 0x000fc60000f44270 */
[----:B------:R-:W-:-:S05]  /*2880*/  FFMA R14, R27, R23, R14 ;  /* 0x000000171b0e7223 */ /* 0x000fca000000000e */
[----:B------:R-:W-:-:S05]  /*2890*/  F2FP.BF16.F32.PACK_AB R14, RZ, R14 ;  /* 0x0000000eff0e723e */ /* 0x000fca00000010ff */
[----:B------:R0:W-:Y:S01]  /*28a0*/  @P0 STG.E.U16 desc[UR38][R12.64+0x2], R14 ;  /* 0x0000020e0c000986 */ /* 0x0001e2000c101526 */
[----:B------:R-:W-:Y:S05]  /*28b0*/  @!P2 BRA `(.L_x_42) ;  /* 0x000000000004a947 */ /* 0x000fea0003800000 */
[----:B------:R3:W5:Y:S02]  /*28c0*/  LDG.E.LTC128B.U16 R24, desc[UR38][R6.64+0x10] ;  /* 0x0000102606187981 */ /* 0x000764000c1e1520 */
.L_x_42:
[----:B------:R-:W-:Y:S05]  /*28d0*/  BSYNC B1 ;  /* 0x0000000000017941 */ /* 0x000fea0003800000 */
.L_x_41:
[----:B-----5:R-:W-:Y:S01]  /*28e0*/  IMAD.U32 R5, R24, 0x10000, RZ ;  /* 0x0001000018057824 */ /* 0x020fe200078e00ff */
        /* <DEDUP_REMOVED lines=9> */
.L_x_44:
[----:B------:R-:W-:Y:S05]  /*2980*/  BSYNC B1 ;  /* 0x0000000000017941 */ /* 0x000fea0003800000 */
.L_x_43:
[----:B----45:R-:W-:Y:S01]  /*2990*/  IMAD.U32 R5, R24, 0x10000, RZ ;  /* 0x0001000018057824 */ /* 0x030fe200078e00ff */
[----:B------:R-:W-:Y:S01]  /*29a0*/  ISETP.GT.AND P1, PT, R3, 0x8, P1 ;  /* 0x000000080300780c */ /* 0x000fe20000f24270 */
[----:B------:R-:W-:Y:S02]  /*29b0*/  BSSY B1, `(.L_x_45) ;  /* 0x0000007000017945 */ /* 0x000fe40003800000 */
[----:B0-----:R-:W-:-:S04]  /*29c0*/  FMUL R14, R5, R58 ;  /* 0x0000003a050e7220 */ /* 0x001fc80000400000 */
[----:B------:R-:W-:-:S05]  /*29d0*/  FFMA R14, R29, R23, R14 ;  /* 0x000000171d0e7223 */ /* 0x000fca000000000e */
[----:B------:R-:W-:-:S05]  /*29e0*/  F2FP.BF16.F32.PACK_AB R14, RZ, R14 ;  /* 0x0000000eff0e723e */ /* 0x000fca00000010ff */
[----:B------:R0:W-:Y:S01]  /*29f0*/  @P3 STG.E.U16 desc[UR38][R8.64+0x12], R14 ;  /* 0x0000120e08003986 */ /* 0x0001e2000c101526 */
[----:B------:R-:W-:Y:S05]  /*2a00*/  @!P1 BRA `(.L_x_46) ;  /* 0x0000000000049947 */ /* 0x000fea0003800000 */
[----:B------:R4:W5:Y:S02]  /*2a10*/  LDG.E.LTC128B.U16 R24, desc[UR38][R10.64+0x10] ;  /* 0x000010260a187981 */ /* 0x000964000c1e1520 */
.L_x_46:
[----:B------:R-:W-:Y:S05]  /*2a20*/  BSYNC B1 ;  /* 0x0000000000017941 */ /* 0x000fea0003800000 */
.L_x_45:
[----:B-----5:R-:W-:Y:S01]  /*2a30*/  IMAD.U32 R5, R24, 0x10000, RZ ;  /* 0x0001000018057824 */ /* 0x020fe200078e00ff */
[----:B------:R-:W-:Y:S01]  /*2a40*/  ISETP.GT.AND P0, PT, R3, 0x8, P0 ;  /* 0x000000080300780c */ /* 0x000fe20000704270 */
[----:B------:R-:W-:Y:S02]  /*2a50*/  BSSY B1, `(.L_x_47) ;  /* 0x0000007000017945 */ /* 0x000fe40003800000 */
[----:B------:R-:W-:-:S04]  /*2a60*/  FMUL R5, R5, R58 ;  /* 0x0000003a05057220 */ /* 0x000fc80000400000 */
[----:B------:R-:W-:-:S05]  /*2a70*/  FFMA R5, R30, R23, R5 ;  /* 0x000000171e057223 */ /* 0x000fca0000000005 */
[----:B------:R-:W-:-:S05]  /*2a80*/  F2FP.BF16.F32.PACK_AB R5, RZ, R5 ;  /* 0x00000005ff05723e */ /* 0x000fca00000010ff */
[----:B------:R0:W-:Y:S01]  /*2a90*/  @P1 STG.E.U16 desc[UR38][R12.64+0x10], R5 ;  /* 0x000010050c001986 */ /* 0x0001e2000c101526 */
[----:B------:R-:W-:Y:S05]  /*2aa0*/  @!P0 BRA `(.L_x_48) ;  /* 0x0000000000048947 */ /* 0x000fea0003800000 */
[----:B------:R0:W5:Y:S02]  /*2ab0*/  LDG.E.LTC128B.U16 R24, desc[UR38][R10.64+0x12] ;  /* 0x000012260a187981 */ /* 0x000164000c1e1520 */
.L_x_48:
[----:B------:R-:W-:Y:S05]  /*2ac0*/  BSYNC B1 ;  /* 0x0000000000017941 */ /* 0x000fea0003800000 */
.L_x_47:
        /* <DEDUP_REMOVED lines=10> */
.L_x_50:
[----:B------:R-:W-:Y:S05]  /*2b70*/  BSYNC B1 ;  /* 0x0000000000017941 */ /* 0x000fea0003800000 */
.L_x_49:
        /* <DEDUP_REMOVED lines=10> */
.L_x_52:
[----:B------:R-:W-:Y:S05]  /*2c20*/  BSYNC B1 ;  /* 0x0000000000017941 */ /* 0x000fea0003800000 */
.L_x_51:
[----:B0----5:R-:W-:Y:S01]  /*2c30*/  IMAD.U32 R5, R24, 0x10000, RZ ;  /* 0x0001000018057824 */ /* 0x021fe200078e00ff */
        /* <DEDUP_REMOVED lines=8> */
.L_x_54:
[----:B------:R-:W-:Y:S05]  /*2cc0*/  BSYNC B1 ;  /* 0x0000000000017941 */ /* 0x000fea0003800000 */
.L_x_53:
        /* <DEDUP_REMOVED lines=9> */
.L_x_56:
[----:B------:R-:W-:Y:S05]  /*2d60*/  BSYNC B1 ;  /* 0x0000000000017941 */ /* 0x000fea0003800000 */
.L_x_55:
        /* <DEDUP_REMOVED lines=10> */
.L_x_58:
[----:B------:R-:W-:Y:S05]  /*2e10*/  BSYNC B1 ;  /* 0x0000000000017941 */ /* 0x000fea0003800000 */
.L_x_57:
        /* <DEDUP_REMOVED lines=10> */
.L_x_60:
[----:B------:R-:W-:Y:S05]  /*2ec0*/  BSYNC B1 ;  /* 0x0000000000017941 */ /* 0x000fea0003800000 */
.L_x_59:
        /* <DEDUP_REMOVED lines=9> */
.L_x_62:
[----:B------:R-:W-:Y:S05]  /*2f60*/  BSYNC B1 ;  /* 0x0000000000017941 */ /* 0x000fea0003800000 */
.L_x_61:
        /* <DEDUP_REMOVED lines=9> */
.L_x_64:
[----:B------:R-:W-:Y:S05]  /*3000*/  BSYNC B1 ;  /* 0x0000000000017941 */ /* 0x000fea0003800000 */
.L_x_63:
        /* <DEDUP_REMOVED lines=10> */
.L_x_66:
[----:B------:R-:W-:Y:S05]  /*30b0*/  BSYNC B1 ;  /* 0x0000000000017941 */ /* 0x000fea0003800000 */
.L_x_65:
        /* <DEDUP_REMOVED lines=10> */
.L_x_68:
[----:B------:R-:W-:Y:S05]  /*3160*/  BSYNC B1 ;  /* 0x0000000000017941 */ /* 0x000fea0003800000 */
.L_x_67:
        /* <DEDUP_REMOVED lines=9> */
.L_x_70:
[----:B------:R-:W-:Y:S05]  /*3200*/  BSYNC B1 ;  /* 0x0000000000017941 */ /* 0x000fea0003800000 */
.L_x_69:
        /* <DEDUP_REMOVED lines=9> */
.L_x_72:
[----:B------:R-:W-:Y:S05]  /*32a0*/  BSYNC B1 ;  /* 0x0000000000017941 */ /* 0x000fea0003800000 */
.L_x_71:
        /* <DEDUP_REMOVED lines=10> */
.L_x_74:
[----:B------:R-:W-:Y:S05]  /*3350*/  BSYNC B1 ;  /* 0x0000000000017941 */ /* 0x000fea0003800000 */
.L_x_73:
        /* <DEDUP_REMOVED lines=10> */
.L_x_76:
[----:B------:R-:W-:Y:S05]  /*3400*/  BSYNC B1 ;  /* 0x0000000000017941 */ /* 0x000fea0003800000 */
.L_x_75:
        /* <DEDUP_REMOVED lines=9> */
.L_x_78:
[----:B------:R-:W-:Y:S05]  /*34a0*/  BSYNC B1 ;  /* 0x0000000000017941 */ /* 0x000fea0003800000 */
.L_x_77:
        /* <DEDUP_REMOVED lines=9> */
.L_x_80:
[----:B------:R-:W-:Y:S05]  /*3540*/  BSYNC B1 ;  /* 0x0000000000017941 */ /* 0x000fea0003800000 */
.L_x_79:
        /* <DEDUP_REMOVED lines=10> */
.L_x_82:
[----:B------:R-:W-:Y:S05]  /*35f0*/  BSYNC B1 ;  /* 0x0000000000017941 */ /* 0x000fea0003800000 */
.L_x_81:
        /* <DEDUP_REMOVED lines=10> */
.L_x_84:
[----:B------:R-:W-:Y:S05]  /*36a0*/  BSYNC B1 ;  /* 0x0000000000017941 */ /* 0x000fea0003800000 */
.L_x_83:
        /* <DEDUP_REMOVED lines=9> */
.L_x_86:
[----:B------:R-:W-:Y:S05]  /*3740*/  BSYNC B1 ;  /* 0x0000000000017941 */ /* 0x000fea0003800000 */
.L_x_85:
        /* <DEDUP_REMOVED lines=9> */
.L_x_88:
[----:B------:R-:W-:Y:S05]  /*37e0*/  BSYNC B1 ;  /* 0x0000000000017941 */ /* 0x000fea0003800000 */
.L_x_87:
        /* <DEDUP_REMOVED lines=10> */
.L_x_90:
[----:B------:R-:W-:Y:S05]  /*3890*/  BSYNC B1 ;  /* 0x0000000000017941 */ /* 0x000fea0003800000 */
.L_x_89:
[----:B-----5:R-:W-:Y:S01]  /*38a0*/  IMAD.U32 R5, R24, 0x10000, RZ ;  /* 0x0001000018057824 */ /* 0x020fe200078e00ff */
[----:B------:R-:W-:Y:S01]  /*38b0*/  ISETP.GT.AND P0, PT, R4, 0x39, PT ;  /* 0x000000390400780c */ /* 0x000fe20003f04270 */
[----:B------:R-:W-:Y:S01]  /*38c0*/  @P2 IMAD.MOV.U32 R4, RZ, RZ, R8 ;  /* 0x000000ffff042224 */ /* 0x000fe200078e0008 */
[----:B------:R-:W-:Y:S01]  /*38d0*/  BSSY B1, `(.L_x_91) ;  /* 0x000000a000017945 */ /* 0x000fe20003800000 */
[----:B------:R-:W-:Y:S01]  /*38e0*/  FMUL R5, R5, R58 ;  /* 0x0000003a05057220 */ /* 0x000fe20000400000 */
[----:B------:R-:W-:-:S03]  /*38f0*/  ISETP.GT.AND P3, PT, R3, RZ, P0 ;  /* 0x000000ff0300720c */ /* 0x000fc60000764270 */
[----:B------:R-:W-:-:S05]  /*3900*/  FFMA R5, R52, R23, R5 ;  /* 0x0000001734057223 */ /* 0x000fca0000000005 */
[----:B------:R-:W-:-:S04]  /*3910*/  F2FP.BF16.F32.PACK_AB R5, RZ, R5 ;  /* 0x00000005ff05723e */ /* 0x000fc800000010ff */
[----:B0-----:R-:W-:Y:S01]  /*3920*/  PRMT R14, R5, 0x7610, R14 ;  /* 0x00007610050e7816 */ /* 0x001fe2000000000e */
[----:B------:R-:W-:-:S05]  /*3930*/  @P2 IMAD.MOV.U32 R5, RZ, RZ, R9 ;  /* 0x000000ffff052224 */ /* 0x000fca00078e0009 */
[----:B------:R0:W-:Y:S01]  /*3940*/  @P2 STG.E.U16 desc[UR38][R4.64+0x70], R14 ;  /* 0x0000700e04002986 */ /* 0x0001e2000c101526 */
[----:B------:R-:W-:Y:S05]  /*3950*/  @!P3 BRA `(.L_x_92) ;  /* 0x000000000004b947 */ /* 0x000fea0003800000 */
[----:B------:R0:W5:Y:S02]  /*3960*/  LDG.E.LTC128B.U16 R24, desc[UR38][R6.64+0x72] ;  /* 0x0000722606187981 */ /* 0x000164000c1e1520 */
.L_x_92:
[----:B------:R-:W-:Y:S05]  /*3970*/  BSYNC B1 ;  /* 0x0000000000017941 */ /* 0x000fea0003800000 */
.L_x_91:
        /* <DEDUP_REMOVED lines=9> */
.L_x_94:
[----:B------:R-:W-:Y:S05]  /*3a10*/  BSYNC B1 ;  /* 0x0000000000017941 */ /* 0x000fea0003800000 */
.L_x_93:
[----:B-----5:R-:W-:Y:S01]  /*3a20*/  IMAD.U32 R5, R24, 0x10000, RZ ;  /* 0x0001000018057824 */ /* 0x020fe200078e00ff */
[----:B------:R-:W-:Y:S01]  /*3a30*/  ISETP.GT.AND P0, PT, R3, 0x8, P0 ;  /* 0x000000080300780c */ /* 0x000fe20000704270 */
[----:B0-----:R-:W-:Y:S01]  /*3a40*/  @P1 IMAD.MOV.U32 R4, RZ, RZ, R12 ;  /* 0x000000ffff041224 */ /* 0x001fe200078e000c */
[----:B------:R-:W-:Y:S01]  /*3a50*/  BSSY B1, `(.L_x_95) ;  /* 0x0000009000017945 */ /* 0x000fe20003800000 */
[----:B------:R-:W-:-:S04]  /*3a60*/  FMUL R5, R5, R58 ;  /* 0x0000003a05057220 */ /* 0x000fc80000400000 */
[----:B------:R-:W-:-:S05]  /*3a70*/  FFMA R5, R54, R23, R5 ;  /* 0x0000001736057223 */ /* 0x000fca0000000005 */
[----:B------:R-:W-:-:S04]  /*3a80*/  F2FP.BF16.F32.PACK_AB R5, RZ, R5 ;  /* 0x00000005ff05723e */ /* 0x000fc800000010ff */
[----:B-1-3--:R-:W-:Y:S01]  /*3a90*/  PRMT R6, R5, 0x7610, R6 ;  /* 0x0000761005067816 */ /* 0x00afe20000000006 */
[----:B------:R-:W-:-:S05]  /*3aa0*/  @P1 IMAD.MOV.U32 R5, RZ, RZ, R13 ;  /* 0x000000ffff051224 */ /* 0x000fca00078e000d */
[----:B------:R0:W-:Y:S01]  /*3ab0*/  @P1 STG.E.U16 desc[UR38][R4.64+0x70], R6 ;  /* 0x0000700604001986 */ /* 0x0001e2000c101526 */
[----:B------:R-:W-:Y:S05]  /*3ac0*/  @!P0 BRA `(.L_x_96) ;  /* 0x0000000000048947 */ /* 0x000fea0003800000 */
[----:B------:R1:W5:Y:S02]  /*3ad0*/  LDG.E.LTC128B.U16 R24, desc[UR38][R10.64+0x72] ;  /* 0x000072260a187981 */ /* 0x000364000c1e1520 */
.L_x_96:
[----:B------:R-:W-:Y:S05]  /*3ae0*/  BSYNC B1 ;  /* 0x0000000000017941 */ /* 0x000fea0003800000 */
.L_x_95:
[----:B------:R-:W-:Y:S05]  /*3af0*/  @!P0 BRA `(.L_x_97) ;  /* 0x0000000800a88947 */ /* 0x000fea0003800000 */
[----:B-----5:R-:W-:-:S04]  /*3b00*/  IMAD.U32 R3, R24, 0x10000, RZ ;  /* 0x0001000018037824 */ /* 0x020fc800078e00ff */
[----:B0-----:R-:W-:-:S04]  /*3b10*/  FMUL R4, R3, R58 ;  /* 0x0000003a03047220 */ /* 0x001fc80000400000 */
[----:B------:R-:W-:-:S05]  /*3b20*/  FFMA R4, R55, R23, R4 ;  /* 0x0000001737047223 */ /* 0x000fca0000000004 */
[----:B------:R-:W-:-:S05]  /*3b30*/  F2FP.BF16.F32.PACK_AB R4, RZ, R4 ;  /* 0x00000004ff04723e */ /* 0x000fca00000010ff */
[----:B------:R3:W-:Y:S01]  /*3b40*/  STG.E.U16 desc[UR38][R12.64+0x72], R4 ;  /* 0x000072040c007986 */ /* 0x0007e2000c101526 */
[----:B------:R-:W-:Y:S05]  /*3b50*/  BRA `(.L_x_97) ;  /* 0x0000000800907947 */ /* 0x000fea0003800000 */
.L_x_36:
[----:B------:R-:W-:Y:S01]  /*3b60*/  ISETP.GT.AND P3, PT, R4, 0x1, PT ;  /* 0x000000010400780c */ /* 0x000fe20003f64270 */
[----:B------:R-:W-:Y:S01]  /*3b70*/  ULDC.64 UR4, c[0x0][0x5c0] ;  /* 0x0001700000047ab9 */ /* 0x000fe20000000a00 */
[-C--:B------:R-:W-:Y:S01]  /*3b80*/  FMUL R24, R24, R23.reuse ;  /* 0x0000001718187220 */ /* 0x080fe20000400000 */
[----:B------:R-:W-:Y:S01]  /*3b90*/  LEA R6, P4, R72, UR4, 0x1 ;  /* 0x0000000448067c11 */ /* 0x000fe2000f8808ff */
[-C--:B------:R-:W-:Y:S01]  /*3ba0*/  FMUL R25, R25, R23.reuse ;  /* 0x0000001719197220 */ /* 0x080fe20000400000 */
[----:B------:R-:W-:Y:S01]  /*3bb0*/  ISETP.GT.AND P0, PT, R3, RZ, P3 ;  /* 0x000000ff0300720c */ /* 0x000fe20001f04270 */
[-C--:B------:R-:W-:Y:S01]  /*3bc0*/  FMUL R26, R26, R23.reuse ;  /* 0x000000171a1a7220 */ /* 0x080fe20000400000 */
[----:B------:R-:W-:Y:S01]  /*3bd0*/  F2FP.BF16.F32.PACK_AB R24, RZ, R24 ;  /* 0x00000018ff18723e */ /* 0x000fe200000010ff */
[-C--:B------:R-:W-:Y:S01]  /*3be0*/  FMUL R27, R27, R23.reuse ;  /* 0x000000171b1b7220 */ /* 0x080fe20000400000 */
[----:B------:R-:W-:Y:S01]  /*3bf0*/  LEA.HI.X R7, R72, UR5, R83, 0x1, P4 ;  /* 0x0000000548077c11 */ /* 0x000fe2000a0f0c53 */
[----:B------:R-:W-:Y:S01]  /*3c00*/  FMUL R28, R28, R23 ;  /* 0x000000171c1c7220 */ /* 0x000fe20000400000 */
[----:B------:R-:W-:Y:S01]  /*3c10*/  F2FP.BF16.F32.PACK_AB R25, RZ, R25 ;  /* 0x00000019ff19723e */ /* 0x000fe200000010ff */
[-C--:B------:R-:W-:Y:S01]  /*3c20*/  FMUL R29, R29, R23.reuse ;  /* 0x000000171d1d7220 */ /* 0x080fe20000400000 */
[----:B------:R-:W-:Y:S01]  /*3c30*/  ISETP.GT.AND P2, PT, R3, 0x8, P2 ;  /* 0x000000080300780c */ /* 0x000fe20001744270 */
[----:B------:R-:W-:Y:S01]  /*3c40*/  @P1 STG.E.U16 desc[UR38][R6.64], R24 ;  /* 0x0000001806001986 */ /* 0x000fe2000c101526 */
[----:B------:R-:W-:Y:S01]  /*3c50*/  ISETP.GT.AND P1, PT, R4, 0x8, PT ;  /* 0x000000080400780c */ /* 0x000fe20003f24270 */
[-C--:B------:R-:W-:Y:S01]  /*3c60*/  FMUL R30, R30, R23.reuse ;  /* 0x000000171e1e7220 */ /* 0x080fe20000400000 */
[C---:B------:R-:W-:Y:S01]  /*3c70*/  SHF.L.U64.HI R5, R59.reuse, 0x1, R60 ;  /* 0x000000013b057819 */ /* 0x040fe2000001023c */
[----:B------:R-:W-:Y:S01]  /*3c80*/  @P0 STG.E.U16 desc[UR38][R6.64+0x2], R25 ;  /* 0x0000021906000986 */ /* 0x000fe2000c101526 */
[----:B------:R-:W-:Y:S01]  /*3c90*/  LEA R8, P5, R59, R6, 0x1 ;  /* 0x000000063b087211 */ /* 0x000fe200078a08ff */
[-C--:B------:R-:W-:Y:S01]  /*3ca0*/  FMUL R31, R31, R23.reuse ;  /* 0x000000171f1f7220 */ /* 0x080fe20000400000 */
[----:B------:R-:W-:Y:S01]  /*3cb0*/  ISETP.GT.AND P3, PT, R3, 0x8, P3 ;  /* 0x000000080300780c */ /* 0x000fe20001f64270 */
[-C--:B------:R-:W-:Y:S01]  /*3cc0*/  FMUL R32, R32, R23.reuse ;  /* 0x0000001720207220 */ /* 0x080fe20000400000 */
[----:B------:R-:W-:Y:S01]  /*3cd0*/  ISETP.GT.AND P0, PT, R4, 0x9, PT ;  /* 0x000000090400780c */ /* 0x000fe20003f04270 */
[----:B------:R-:W-:Y:S01]  /*3ce0*/  IMAD.X R9, R5, 0x1, R7, P5 ;  /* 0x0000000105097824 */ /* 0x000fe200028e0607 */
[----:B------:R-:W-:Y:S01]  /*3cf0*/  ISETP.GT.AND P4, PT, R3, RZ, P1 ;  /* 0x000000ff0300720c */ /* 0x000fe20000f84270 */
[-C--:B------:R-:W-:Y:S01]  /*3d00*/  FMUL R33, R33, R23.reuse ;  /* 0x0000001721217220 */ /* 0x080fe20000400000 */
[----:B------:R-:W-:Y:S01]  /*3d10*/  F2FP.BF16.F32.PACK_AB R26, RZ, R26 ;  /* 0x0000001aff1a723e */ /* 0x000fe200000010ff */
[-C--:B------:R-:W-:Y:S01]  /*3d20*/  FMUL R34, R34, R23.reuse ;  /* 0x0000001722227220 */ /* 0x080fe20000400000 */
[----:B------:R-:W-:Y:S01]  /*3d30*/  ISETP.GT.AND P5, PT, R3, RZ, P0 ;  /* 0x000000ff0300720c */ /* 0x000fe200007a4270 */
[----:B------:R-:W-:Y:S01]  /*3d40*/  FMUL R35, R35, R23 ;  /* 0x0000001723237220 */ /* 0x000fe20000400000 */
[----:B------:R-:W-:Y:S01]  /*3d50*/  F2FP.BF16.F32.PACK_AB R27, RZ, R27 ;  /* 0x0000001bff1b723e */ /* 0x000fe200000010ff */
[----:B------:R-:W-:Y:S01]  /*3d60*/  @P2 STG.E.U16 desc[UR38][R8.64], R26 ;  /* 0x0000001a08002986 */ /* 0x000fe2000c101526 */
[----:B------:R-:W-:Y:S01]  /*3d70*/  F2FP.BF16.F32.PACK_AB R28, RZ, R28 ;  /* 0x0000001cff1c723e */ /* 0x000fe200000010ff */
[-C--:B------:R-:W-:Y:S01]  /*3d80*/  FMUL R36, R36, R23.reuse ;  /* 0x0000001724247220 */ /* 0x080fe20000400000 */
[----:B------:R-:W-:Y:S01]  /*3d90*/  ISETP.GT.AND P2, PT, R3, 0x8, P1 ;  /* 0x000000080300780c */ /* 0x000fe20000f44270 */
[----:B------:R-:W-:Y:S01]  /*3da0*/  @P3 STG.E.U16 desc[UR38][R8.64+0x2], R27 ;  /* 0x0000021b08003986 */ /* 0x000fe2000c101526 */
[----:B------:R-:W-:Y:S01]  /*3db0*/  ISETP.GT.AND P1, PT, R4, 0x10, PT ;  /* 0x000000100400780c */ /* 0x000fe20003f24270 */
[----:B------:R-:W-:Y:S01]  /*3dc0*/  FMUL R37, R37, R23 ;  /* 0x0000001725257220 */ /* 0x000fe20000400000 */
[----:B------:R-:W-:Y:S01]  /*3dd0*/  F2FP.BF16.F32.PACK_AB R29, RZ, R29 ;  /* 0x0000001dff1d723e */ /* 0x000fe200000010ff */
[----:B------:R-:W-:Y:S01]  /*3de0*/  @P4 STG.E.U16 desc[UR38][R6.64+0x10], R28 ;  /* 0x0000101c06004986 */ /* 0x000fe2000c101526 */
[C---:B------:R-:W-:Y:S01]  /*3df0*/  ISETP.GT.AND P3, PT, R3.reuse, 0x8, P0 ;  /* 0x000000080300780c */ /* 0x040fe20000764270 */
[-C--:B------:R-:W-:Y:S01]  /*3e00*/  FMUL R38, R38, R23.reuse ;  /* 0x0000001726267220 */ /* 0x080fe20000400000 */
[----:B------:R-:W-:Y:S01]  /*3e10*/  ISETP.GT.AND P0, PT, R4, 0x11, PT ;  /* 0x000000110400780c */ /* 0x000fe20003f04270 */
[----:B------:R-:W-:Y:S01]  /*3e20*/  @P5 STG.E.U16 desc[UR38][R6.64+0x12], R29 ;  /* 0x0000121d06005986 */ /* 0x000fe2000c101526 */
        /* <DEDUP_REMOVED lines=42> */
[----:B------:R-:W-:Y:S01]  /*40d0*/  ISETP.GT.AND P5, PT, R3, RZ, P0 ;  /* 0x000000ff0300720c */ /* 0x000fe200007a4270 */
[-C--:B------:R-:W-:Y:S01]  /*40e0*/  FMUL R52, R52, R23.reuse ;  /* 0x0000001734347220 */ /* 0x080fe20000400000 */
[----:B------:R-:W-:Y:S01]  /*40f0*/  F2FP.BF16.F32.PACK_AB R38, RZ, R38 ;  /* 0x00000026ff26723e */ /* 0x000fe200000010ff */
[----:B------:R-:W-:Y:S01]  /*4100*/  FMUL R53, R53, R23 ;  /* 0x0000001735357220 */ /* 0x000fe20000400000 */
[----:B------:R-:W-:Y:S01]  /*4110*/  F2FP.BF16.F32.PACK_AB R39, RZ, R39 ;  /* 0x00000027ff27723e */ /* 0x000fe200000010ff */
[----:B------:R-:W-:Y:S01]  /*4120*/  FMUL R54, R54, R23 ;  /* 0x0000001736367220 */ /* 0x000fe20000400000 */
[----:B------:R-:W-:Y:S01]  /*4130*/  F2FP.BF16.F32.PACK_AB R40, RZ, R40 ;  /* 0x00000028ff28723e */ /* 0x000fe200000010ff */
[----:B------:R-:W-:Y:S01]  /*4140*/  @P2 STG.E.U16 desc[UR38][R8.64+0x30], R38 ;  /* 0x0000302608002986 */ /* 0x000fe2000c101526 */
[----:B------:R-:W-:Y:S01]  /*4150*/  F2FP.BF16.F32.PACK_AB R41, RZ, R41 ;  /* 0x00000029ff29723e */ /* 0x000fe200000010ff */
[----:B------:R-:W-:Y:S01]  /*4160*/  FMUL R55, R55, R23 ;  /* 0x0000001737377220 */ /* 0x000fe20000400000 */
[C---:B------:R-:W-:Y:S01]  /*4170*/  ISETP.GT.AND P1, PT, R3.reuse, 0x8, P1 ;  /* 0x000000080300780c */ /* 0x040fe20000f24270 */
[----:B------:R-:W-:Y:S01]  /*4180*/  @P3 STG.E.U16 desc[UR38][R8.64+0x32], R39 ;  /* 0x0000322708003986 */ /* 0x000fe2000c101526 */
[----:B------:R-:W-:-:S02]  /*4190*/  ISETP.GT.AND P2, PT, R3, 0x8, P0 ;  /* 0x000000080300780c */ /* 0x000fc40000744270 */
[C---:B------:R-:W-:Y:S01]  /*41a0*/  ISETP.GT.AND P0, PT, R4.reuse, 0x29, PT ;  /* 0x000000290400780c */ /* 0x040fe20003f04270 */
[----:B------:R-:W-:Y:S01]  /*41b0*/  @P4 STG.E.U16 desc[UR38][R6.64+0x40], R40 ;  /* 0x0000402806004986 */ /* 0x000fe2000c101526 */
[----:B------:R-:W-:Y:S02]  /*41c0*/  ISETP.GT.AND P4, PT, R4, 0x28, PT ;  /* 0x000000280400780c */ /* 0x000fe40003f84270 */
[----:B------:R-:W-:Y:S01]  /*41d0*/  F2FP.BF16.F32.PACK_AB R42, RZ, R42 ;  /* 0x0000002aff2a723e */ /* 0x000fe200000010ff */
[----:B------:R-:W-:Y:S01]  /*41e0*/  @P5 STG.E.U16 desc[UR38][R6.64+0x42], R41 ;  /* 0x0000422906005986 */ /* 0x000fe2000c101526 */
[C---:B------:R-:W-:Y:S02]  /*41f0*/  ISETP.GT.AND P5, PT, R3.reuse, RZ, P4 ;  /* 0x000000ff0300720c */ /* 0x040fe400027a4270 */
[----:B------:R-:W-:Y:S01]  /*4200*/  ISETP.GT.AND P3, PT, R3, RZ, P0 ;  /* 0x000000ff0300720c */ /* 0x000fe20000764270 */
[----:B------:R-:W-:Y:S01]  /*4210*/  @P1 STG.E.U16 desc[UR38][R8.64+0x40], R42 ;  /* 0x0000402a08001986 */ /* 0x000fe2000c101526 */
[----:B------:R-:W-:-:S02]  /*4220*/  F2FP.BF16.F32.PACK_AB R43, RZ, R43 ;  /* 0x0000002bff2b723e */ /* 0x000fc400000010ff */
[----:B------:R-:W-:Y:S02]  /*4230*/  F2FP.BF16.F32.PACK_AB R44, RZ, R44 ;  /* 0x0000002cff2c723e */ /* 0x000fe400000010ff */
[C---:B------:R-:W-:Y:S01]  /*4240*/  ISETP.GT.AND P4, PT, R3.reuse, 0x8, P4 ;  /* 0x000000080300780c */ /* 0x040fe20002784270 */
[----:B------:R-:W-:Y:S01]  /*4250*/  @P2 STG.E.U16 desc[UR38][R8.64+0x42], R43 ;  /* 0x0000422b08002986 */ /* 0x000fe2000c101526 */
[----:B------:R-:W-:Y:S02]  /*4260*/  F2FP.BF16.F32.PACK_AB R45, RZ, R45 ;  /* 0x0000002dff2d723e */ /* 0x000fe400000010ff */
[C---:B------:R-:W-:Y:S01]  /*4270*/  ISETP.GT.AND P2, PT, R4.reuse, 0x31, PT ;  /* 0x000000310400780c */ /* 0x040fe20003f44270 */
[----:B------:R-:W-:Y:S01]  /*4280*/  @P5 STG.E.U16 desc[UR38][R6.64+0x50], R44 ;  /* 0x0000502c06005986 */ /* 0x000fe2000c101526 */
[----:B------:R-:W-:Y:S02]  /*4290*/  ISETP.GT.AND P5, PT, R3, 0x8, P0 ;  /* 0x000000080300780c */ /* 0x000fe400007a4270 */
[C---:B------:R-:W-:Y:S01]  /*42a0*/  ISETP.GT.AND P1, PT, R4.reuse, 0x38, PT ;  /* 0x000000380400780c */ /* 0x040fe20003f24270 */
[----:B------:R-:W-:Y:S01]  /*42b0*/  @P3 STG.E.U16 desc[UR38][R6.64+0x52], R45 ;  /* 0x0000522d06003986 */ /* 0x000fe2000c101526 */
[----:B------:R-:W-:-:S02]  /*42c0*/  ISETP.GT.AND P3, PT, R4, 0x30, PT ;  /* 0x000000300400780c */ /* 0x000fc40003f64270 */
[----:B------:R-:W-:Y:S01]  /*42d0*/  ISETP.GT.AND P0, PT, R4, 0x39, PT ;  /* 0x000000390400780c */ /* 0x000fe20003f04270 */
[----:B------:R-:W-:Y:S01]  /*42e0*/  @P4 IMAD.MOV.U32 R4, RZ, RZ, R8 ;  /* 0x000000ffff044224 */ /* 0x000fe200078e0008 */
[----:B------:R-:W-:Y:S01]  /*42f0*/  F2FP.BF16.F32.PACK_AB R46, RZ, R46 ;  /* 0x0000002eff2e723e */ /* 0x000fe200000010ff */
[----:B------:R-:W-:Y:S01]  /*4300*/  @P4 IMAD.MOV.U32 R5, RZ, RZ, R9 ;  /* 0x000000ffff054224 */ /* 0x000fe200078e0009 */
[----:B------:R-:W-:Y:S02]  /*4310*/  F2FP.BF16.F32.PACK_AB R47, RZ, R47 ;  /* 0x0000002fff2f723e */ /* 0x000fe400000010ff */
[----:B------:R-:W-:Y:S02]  /*4320*/  F2FP.BF16.F32.PACK_AB R48, RZ, R48 ;  /* 0x00000030ff30723e */ /* 0x000fe400000010ff */
[----:B------:R0:W-:Y:S01]  /*4330*/  @P4 STG.E.U16 desc[UR38][R4.64+0x50], R46 ;  /* 0x0000502e04004986 */ /* 0x0001e2000c101526 */
[----:B------:R-:W-:Y:S02]  /*4340*/  ISETP.GT.AND P4, PT, R3, RZ, P2 ;  /* 0x000000ff0300720c */ /* 0x000fe40001784270 */
[----:B------:R-:W-:-:S02]  /*4350*/  F2FP.BF16.F32.PACK_AB R49, RZ, R49 ;  /* 0x00000031ff31723e */ /* 0x000fc400000010ff */
[----:B------:R-:W-:Y:S02]  /*4360*/  ISETP.GT.AND P2, PT, R3, 0x8, P2 ;  /* 0x000000080300780c */ /* 0x000fe40001744270 */
[----:B------:R-:W-:Y:S02]  /*4370*/  F2FP.BF16.F32.PACK_AB R50, RZ, R50 ;  /* 0x00000032ff32723e */ /* 0x000fe400000010ff */
[----:B------:R-:W-:Y:S02]  /*4380*/  F2FP.BF16.F32.PACK_AB R51, RZ, R51 ;  /* 0x00000033ff33723e */ /* 0x000fe400000010ff */
[----:B------:R-:W-:Y:S01]  /*4390*/  F2FP.BF16.F32.PACK_AB R52, RZ, R52 ;  /* 0x00000034ff34723e */ /* 0x000fe200000010ff */
[----:B0-----:R-:W-:Y:S01]  /*43a0*/  @P5 IMAD.MOV.U32 R4, RZ, RZ, R8 ;  /* 0x000000ffff045224 */ /* 0x001fe200078e0008 */
[----:B------:R-:W-:Y:S01]  /*43b0*/  F2FP.BF16.F32.PACK_AB R53, RZ, R53 ;  /* 0x00000035ff35723e */ /* 0x000fe200000010ff */
[----:B------:R-:W-:Y:S01]  /*43c0*/  @P5 IMAD.MOV.U32 R5, RZ, RZ, R9 ;  /* 0x000000ffff055224 */ /* 0x000fe200078e0009 */
[----:B------:R-:W-:-:S02]  /*43d0*/  F2FP.BF16.F32.PACK_AB R54, RZ, R54 ;  /* 0x00000036ff36723e */ /* 0x000fc400000010ff */
[----:B------:R-:W-:Y:S02]  /*43e0*/  F2FP.BF16.F32.PACK_AB R55, RZ, R55 ;  /* 0x00000037ff37723e */ /* 0x000fe400000010ff */
[----:B------:R0:W-:Y:S01]  /*43f0*/  @P5 STG.E.U16 desc[UR38][R4.64+0x52], R47 ;  /* 0x0000522f04005986 */ /* 0x0001e2000c101526 */
[C---:B------:R-:W-:Y:S02]  /*4400*/  ISETP.GT.AND P5, PT, R3.reuse, RZ, P3 ;  /* 0x000000ff0300720c */ /* 0x040fe40001fa4270 */
[----:B------:R-:W-:-:S11]  /*4410*/  ISETP.GT.AND P3, PT, R3, 0x8, P3 ;  /* 0x000000080300780c */ /* 0x000fd60001f64270 */
[----:B0-----:R-:W-:Y:S02]  /*4420*/  @P5 IMAD.MOV.U32 R4, RZ, RZ, R6 ;  /* 0x000000ffff045224 */ /* 0x001fe400078e0006 */
[----:B------:R-:W-:-:S05]  /*4430*/  @P5 IMAD.MOV.U32 R5, RZ, RZ, R7 ;  /* 0x000000ffff055224 */ /* 0x000fca00078e0007 */
[----:B------:R0:W-:Y:S01]  /*4440*/  @P5 STG.E.U16 desc[UR38][R4.64+0x60], R48 ;  /* 0x0000603004005986 */ /* 0x0001e2000c101526 */
[C---:B------:R-:W-:Y:S02]  /*4450*/  ISETP.GT.AND P5, PT, R3.reuse, RZ, P0 ;  /* 0x000000ff0300720c */ /* 0x040fe400007a4270 */
[----:B------:R-:W-:Y:S01]  /*4460*/  ISETP.GT.AND P0, PT, R3, 0x8, P0 ;  /* 0x000000080300780c */ /* 0x000fe20000704270 */
[----:B0-----:R-:W-:Y:S02]  /*4470*/  @P4 IMAD.MOV.U32 R4, RZ, RZ, R6 ;  /* 0x000000ffff044224 */ /* 0x001fe400078e0006 */
[----:B------:R-:W-:-:S05]  /*4480*/  @P4 IMAD.MOV.U32 R5, RZ, RZ, R7 ;  /* 0x000000ffff054224 */ /* 0x000fca00078e0007 */
[----:B------:R0:W-:Y:S01]  /*4490*/  @P4 STG.E.U16 desc[UR38][R4.64+0x62], R49 ;  /* 0x0000623104004986 */ /* 0x0001e2000c101526 */
[C---:B------:R-:W-:Y:S02]  /*44a0*/  ISETP.GT.AND P4, PT, R3.reuse, RZ, P1 ;  /* 0x000000ff0300720c */ /* 0x040fe40000f84270 */
[----:B------:R-:W-:Y:S01]  /*44b0*/  ISETP.GT.AND P1, PT, R3, 0x8, P1 ;  /* 0x000000080300780c */ /* 0x000fe20000f24270 */
[----:B0-----:R-:W-:Y:S02]  /*44c0*/  @P3 IMAD.MOV.U32 R4, RZ, RZ, R8 ;  /* 0x000000ffff043224 */ /* 0x001fe400078e0008 */
[----:B------:R-:W-:-:S05]  /*44d0*/  @P3 IMAD.MOV.U32 R5, RZ, RZ, R9 ;  /* 0x000000ffff053224 */ /* 0x000fca00078e0009 */
[----:B------:R0:W-:Y:S02]  /*44e0*/  @P3 STG.E.U16 desc[UR38][R4.64+0x60], R50 ;  /* 0x0000603204003986 */ /* 0x0001e4000c101526 */
[----:B0-----:R-:W-:Y:S02]  /*44f0*/  @P2 IMAD.MOV.U32 R4, RZ, RZ, R8 ;  /* 0x000000ffff042224 */ /* 0x001fe400078e0008 */
[----:B------:R-:W-:-:S05]  /*4500*/  @P2 IMAD.MOV.U32 R5, RZ, RZ, R9 ;  /* 0x000000ffff052224 */ /* 0x000fca00078e0009 */
[----:B------:R0:W-:Y:S02]  /*4510*/  @P2 STG.E.U16 desc[UR38][R4.64+0x62], R51 ;  /* 0x0000623304002986 */ /* 0x0001e4000c101526 */
[----:B0-----:R-:W-:Y:S02]  /*4520*/  @P4 IMAD.MOV.U32 R4, RZ, RZ, R6 ;  /* 0x000000ffff044224 */ /* 0x001fe400078e0006 */
[----:B------:R-:W-:-:S05]  /*4530*/  @P4 IMAD.MOV.U32 R5, RZ, RZ, R7 ;  /* 0x000000ffff054224 */ /* 0x000fca00078e0007 */
[----:B------:R0:W-:Y:S04]  /*4540*/  @P4 STG.E.U16 desc[UR38][R4.64+0x70], R52 ;  /* 0x0000703404004986 */ /* 0x0001e8000c101526 */
[----:B------:R1:W-:Y:S01]  /*4550*/  @P5 STG.E.U16 desc[UR38][R6.64+0x72], R53 ;  /* 0x0000723506005986 */ /* 0x0003e2000c101526 */
[----:B0-----:R-:W-:Y:S02]  /*4560*/  @P1 IMAD.MOV.U32 R4, RZ, RZ, R8 ;  /* 0x000000ffff041224 */ /* 0x001fe400078e0008 */
[----:B------:R-:W-:-:S05]  /*4570*/  @P1 IMAD.MOV.U32 R5, RZ, RZ, R9 ;  /* 0x000000ffff051224 */ /* 0x000fca00078e0009 */
[----:B------:R1:W-:Y:S04]  /*4580*/  @P1 STG.E.U16 desc[UR38][R4.64+0x70], R54 ;  /* 0x0000703604001986 */ /* 0x0003e8000c101526 */
[----:B------:R1:W-:Y:S02]  /*4590*/  @P0 STG.E.U16 desc[UR38][R8.64+0x72], R55 ;  /* 0x0000723708000986 */ /* 0x0003e4000c101526 */
.L_x_97:
[----:B------:R-:W-:Y:S05]  /*45a0*/  BSYNC B0 ;  /* 0x0000000000007941 */ /* 0x000fea0003800000 */
.L_x_35:
[----:B------:R-:W-:Y:S01]  /*45b0*/  IADD3 R16, P0, R16, UR36, RZ ;  /* 0x0000002410107c10 */ /* 0x000fe2000ff1e0ff */
[----:B------:R-:W-:Y:S01]  /*45c0*/  ULDC.64 UR4, c[0x0][0x650] ;  /* 0x0001940000047ab9 */ /* 0x000fe20000000a00 */
[----:B------:R-:W-:Y:S01]  /*45d0*/  PRMT R3, RZ, 0x7610, R3 ;  /* 0x00007610ff037816 */ /* 0x000fe20000000003 */
[----:B------:R-:W-:Y:S01]  /*45e0*/  IMAD.MOV.U32 R70, RZ, RZ, -0x1 ;  /* 0xffffffffff467424 */ /* 0x000fe200078e00ff */
[----:B------:R-:W-:Y:S01]  /*45f0*/  IADD3.X R17, R17, UR42, RZ, P0, !PT ;  /* 0x0000002a11117c10 */ /* 0x000fe200087fe4ff */
[----:B------:R-:W-:Y:S01]  /*4600*/  IMAD.MOV.U32 R69, RZ, RZ, -0x1 ;  /* 0xffffffffff457424 */ /* 0x000fe200078e00ff */
[----:B------:R-:W-:-:S04]  /*4610*/  ISETP.GE.U32.AND P0, PT, R16, UR4, PT ;  /* 0x0000000410007c0c */ /* 0x000fc8000bf06070 */
[----:B------:R-:W-:-:S13]  /*4620*/  ISETP.GE.U32.AND.EX P0, PT, R17, UR5, PT, P0 ;  /* 0x0000000511007c0c */ /* 0x000fda000bf06100 */
[----:B------:R-:W-:Y:S05]  /*4630*/  @P0 BRA `(.L_x_98) ;  /* 0x00000004004c0947 */ /* 0x000fea0003800000 */
[----:B-12-4-:R-:W1:Y:S01]  /*4640*/  LDC.64 R10, c[0x0][0x628] ;  /* 0x00018a00ff0a7b82 */ /* 0x016e620000000a00 */
[----:B---3--:R-:W2:Y:S01]  /*4650*/  S2R R12, SR_CTAID.X ;  /* 0x00000000000c7919 */ /* 0x008ea20000002500 */
[----:B------:R-:W-:Y:S02]  /*4660*/  IMAD.MOV.U32 R8, RZ, RZ, R16 ;  /* 0x000000ffff087224 */ /* 0x000fe400078e0010 */
[----:B------:R-:W-:Y:S01]  /*4670*/  IMAD.MOV.U32 R9, RZ, RZ, R17 ;  /* 0x000000ffff097224 */ /* 0x000fe200078e0011 */
[----:B------:R-:W3:Y:S03]  /*4680*/  S2R R20, SR_CTAID.Y ;  /* 0x0000000000147919 */ /* 0x000ee60000002600 */
[----:B------:R-:W4:Y:S08]  /*4690*/  LDC R0, c[0x0][0x630] ;  /* 0x00018c00ff007b82 */ /* 0x000f300000000800 */
[----:B------:R-:W0:Y:S01]  /*46a0*/  LDC.64 R14, c[0x0][0x620] ;  /* 0x00018800ff0e7b82 */ /* 0x000e220000000a00 */
[----:B-1----:R-:W-:-:S04]  /*46b0*/  ISETP.NE.U32.AND P0, PT, R10, RZ, PT ;  /* 0x000000ff0a00720c */ /* 0x002fc80003f05070 */
[----:B------:R-:W-:-:S13]  /*46c0*/  ISETP.NE.AND.EX P0, PT, R11, RZ, PT, P0 ;  /* 0x000000ff0b00720c */ /* 0x000fda0003f05300 */
[----:B0-234-:R-:W-:Y:S05]  /*46d0*/  @!P0 BRA `(.L_x_99) ;  /* 0x0000000000288947 */ /* 0x01dfea0003800000 */
        /* <DEDUP_REMOVED lines=10> */
.L_x_99:
[-CC-:B------:R-:W-:Y:S01]  /*4780*/  SHF.R.U64 R69, R8, R0.reuse, R9.reuse ;  /* 0x0000000008457219 */ /* 0x180fe20000001209 */
[----:B------:R-:W0:Y:S01]  /*4790*/  LDC.64 R26, c[0x0][0x640] ;  /* 0x00019000ff1a7b82 */ /* 0x000e220000000a00 */
[----:B------:R-:W-:Y:S01]  /*47a0*/  SHF.R.U32.HI R0, RZ, R0, R9 ;  /* 0x00000000ff007219 */ /* 0x000fe20000011609 */
[----:B------:R-:W-:Y:S01]  /*47b0*/  ULDC UR4, c[0x0][0x150] ;  /* 0x0000540000047ab9 */ /* 0x000fe20000000800 */
[----:B------:R-:W-:Y:S02]  /*47c0*/  IADD3 R3, P0, RZ, -R69, RZ ;  /* 0x80000045ff037210 */ /* 0x000fe40007f1e0ff */
[----:B------:R-:W-:-:S03]  /*47d0*/  I2FP.F32.U32 R7, R12 ;  /* 0x0000000c00077245 */ /* 0x000fc60000201000 */
[----:B------:R-:W1:Y:S01]  /*47e0*/  LDC R6, c[0x0][0x618] ;  /* 0x00018600ff067b82 */ /* 0x000e620000000800 */
[----:B------:R-:W-:Y:S02]  /*47f0*/  IMAD.X R5, RZ, RZ, ~R0, P0 ;  /* 0x000000ffff057224 */ /* 0x000fe400000e0e00 */
[----:B------:R-:W-:Y:S01]  /*4800*/  FMUL R7, R7, UR4 ;  /* 0x0000000407077c20 */ /* 0x000fe20008400000 */
[----:B------:R-:W-:Y:S01]  /*4810*/  ULDC UR4, c[0x0][0x154] ;  /* 0x0000550000047ab9 */ /* 0x000fe20000000800 */
[-C--:B------:R-:W-:Y:S02]  /*4820*/  IMAD R0, R5, R14.reuse, RZ ;  /* 0x0000000e05007224 */ /* 0x080fe400078e02ff */
[C---:B------:R-:W-:Y:S01]  /*4830*/  IMAD.WIDE.U32 R4, R3.reuse, R14, R16 ;  /* 0x0000000e03047225 */ /* 0x040fe200078e0010 */
[----:B------:R-:W2:Y:S01]  /*4840*/  LDC R8, c[0x0][0x608] ;  /* 0x00018200ff087b82 */ /* 0x000ea20000000800 */
[----:B------:R-:W3:Y:S02]  /*4850*/  F2I.U32.TRUNC.NTZ R7, R7 ;  /* 0x0000000700077305 */ /* 0x000ee4000020f000 */
[----:B------:R-:W-:Y:S01]  /*4860*/  IMAD R3, R3, R15, R0 ;  /* 0x0000000f03037224 */ /* 0x000fe200078e0200 */
[----:B------:R-:W-:-:S03]  /*4870*/  I2FP.F32.U32 R0, R20 ;  /* 0x0000001400007245 */ /* 0x000fc60000201000 */
[----:B------:R-:W-:Y:S01]  /*4880*/  IMAD.IADD R3, R5, 0x1, R3 ;  /* 0x0000000105037824 */ /* 0x000fe200078e0203 */
[----:B------:R-:W4:Y:S01]  /*4890*/  LDC R11, c[0x0][0x658] ;  /* 0x00019600ff0b7b82 */ /* 0x000f220000000800 */
[----:B0-----:R-:W-:-:S04]  /*48a0*/  ISETP.NE.U32.AND P0, PT, R26, RZ, PT ;  /* 0x000000ff1a00720c */ /* 0x001fc80003f05070 */
[----:B------:R-:W-:-:S03]  /*48b0*/  ISETP.NE.AND.EX P0, PT, R27, RZ, PT, P0 ;  /* 0x000000ff1b00720c */ /* 0x000fc60003f05300 */
[----:B------:R-:W0:Y:S01]  /*48c0*/  LDC R9, c[0x0][0x144] ;  /* 0x00005100ff097b82 */ /* 0x000e220000000800 */
[-C--:B-1----:R-:W-:Y:S01]  /*48d0*/  SHF.R.U64 R10, R4, R6.reuse, R3 ;  /* 0x00000006040a7219 */ /* 0x082fe20000001203 */
[----:B---3--:R-:W-:Y:S01]  /*48e0*/  IMAD.MOV R7, RZ, RZ, -R7 ;  /* 0x000000ffff077224 */ /* 0x008fe200078e0a07 */
[----:B------:R-:W-:Y:S01]  /*48f0*/  SHF.R.U32.HI R3, RZ, R6, R3 ;  /* 0x00000006ff037219 */ /* 0x000fe20000011603 */
[----:B------:R-:W-:-:S04]  /*4900*/  FMUL R6, R0, UR4 ;  /* 0x0000000400067c20 */ /* 0x000fc80008400000 */
[----:B------:R-:W1:Y:S01]  /*4910*/  LDC R21, c[0x0][0x148] ;  /* 0x00005200ff157b82 */ /* 0x000e620000000800 */
[----:B------:R3:W0:Y:S01]  /*4920*/  F2I.U32.TRUNC.NTZ R14, R6 ;  /* 0x00000006000e7305 */ /* 0x000622000020f000 */
[-CC-:B--2---:R-:W-:Y:S02]  /*4930*/  SHF.R.U64 R13, R10, R8.reuse, R3.reuse ;  /* 0x000000080a0d7219 */ /* 0x184fe40000001203 */
[----:B------:R-:W-:-:S04]  /*4940*/  SHF.R.U32.HI R0, RZ, R8, R3 ;  /* 0x00000008ff007219 */ /* 0x000fc80000011603 */
[----:B-----5:R-:W2:Y:S01]  /*4950*/  LDC R24, c[0x0][0x648] ;  /* 0x00019200ff187b82 */ /* 0x020ea20000000800 */
[-CC-:B----4-:R-:W-:Y:S02]  /*4960*/  SHF.R.U64 R15, R13, R11.reuse, R0.reuse ;  /* 0x0000000b0d0f7219 */ /* 0x190fe40000001200 */
[----:B------:R-:W-:-:S03]  /*4970*/  SHF.R.U32.HI R5, RZ, R11, R0 ;  /* 0x0000000bff057219 */ /* 0x000fc60000011600 */
[----:B------:R-:W-:Y:S02]  /*4980*/  IMAD.MOV.U32 R4, RZ, RZ, R15 ;  /* 0x000000ffff047224 */ /* 0x000fe400078e000f */
[----:B------:R-:W4:Y:S01]  /*4990*/  LDC R28, c[0x0][0x638] ;  /* 0x00018e00ff1c7b82 */ /* 0x000f220000000800 */
[----:B0-----:R-:W-:-:S07]  /*49a0*/  IMAD R25, R9, R7, R12 ;  /* 0x0000000709197224 */ /* 0x001fce00078e020c */
[----:B------:R-:W0:Y:S08]  /*49b0*/  LDC R29, c[0x0][0x610] ;  /* 0x00018400ff1d7b82 */ /* 0x000e300000000800 */
[----:B------:R-:W0:Y:S01]  /*49c0*/  LDC R30, c[0x0][0x600] ;  /* 0x00018000ff1e7b82 */ /* 0x000e220000000800 */
[----:B-123--:R-:W-:Y:S05]  /*49d0*/  @!P0 BRA `(.L_x_100) ;  /* 0x0000000000288947 */ /* 0x00efea0003800000 */
[----:B------:R-:W1:Y:S02]  /*49e0*/  LDC R0, c[0x0][0x64c] ;  /* 0x00019300ff007b82 */ /* 0x000e640000000800 */
[----:B-1----:R-:W-:-:S05]  /*49f0*/  IADD3 R3, P0, R15, R0, RZ ;  /* 0x000000000f037210 */ /* 0x002fca0007f1e0ff */
        /* <DEDUP_REMOVED lines=8> */
.L_x_100:
[----:B------:R-:W-:Y:S01]  /*4a80*/  ISETP.NE.AND P0, PT, R2, 0x1, PT ;  /* 0x000000010200780c */ /* 0x000fe20003f05270 */
[----:B------:R-:W-:Y:S01]  /*4a90*/  IMAD.MOV R14, RZ, RZ, -R14 ;  /* 0x000000ffff0e7224 */ /* 0x000fe200078e0a0e */
[----:B------:R-:W-:Y:S02]  /*4aa0*/  SHF.R.U64 R3, R4, R24, R5 ;  /* 0x0000001804037219 */ /* 0x000fe40000001205 */
[----:B------:R-:W-:Y:S02]  /*4ab0*/  LOP3.LUT R0, R13, R66, RZ, 0xc0, !PT ;  /* 0x000000420d007212 */ /* 0x000fe400078ec0ff */
[----:B------:R-:W-:Y:S01]  /*4ac0*/  LOP3.LUT R10, R10, R65, RZ, 0xc0, !PT ;  /* 0x000000410a0a7212 */ /* 0x000fe200078ec0ff */
[----:B------:R-:W-:Y:S02]  /*4ad0*/  IMAD.MOV R4, RZ, RZ, -R3 ;  /* 0x000000ffff047224 */ /* 0x000fe400078e0a03 */
[----:B------:R-:W-:Y:S02]  /*4ae0*/  IMAD R0, R61, R3, R0 ;  /* 0x000000033d007224 */ /* 0x000fe400078e0200 */
[----:B----4-:R-:W-:-:S02]  /*4af0*/  IMAD R3, R4, R28, R15 ;  /* 0x0000001c04037224 */ /* 0x010fc400078e020f */
[----:B------:R-:W-:Y:S02]  /*4b00*/  @P0 IMAD R25, R21, R14, R20 ;  /* 0x0000000e15190224 */ /* 0x000fe400078e0214 */
[----:B0-----:R-:W-:Y:S02]  /*4b10*/  IMAD R5, R3, R30, R10 ;  /* 0x0000001e03057224 */ /* 0x001fe400078e020a */
[----:B------:R-:W-:Y:S02]  /*4b20*/  IMAD R0, R0, R29, R25 ;  /* 0x0000001d00007224 */ /* 0x000fe400078e0219 */
[----:B------:R-:W-:-:S03]  /*4b30*/  IMAD.MOV.U32 R4, RZ, RZ, 0x1 ;  /* 0x00000001ff047424 */ /* 0x000fc600078e00ff */
[----:B------:R-:W-:Y:S02]  /*4b40*/  SEL R70, R5, R0, !P0 ;  /* 0x0000000005467207 */ /* 0x000fe40004000000 */
[----:B------:R-:W-:Y:S02]  /*4b50*/  PRMT R3, R4, 0x7610, R3 ;  /* 0x0000761004037816 */ /* 0x000fe40000000003 */
[----:B------:R-:W-:-:S07]  /*4b60*/  SEL R0, R0, R5, !P0 ;  /* 0x0000000500007207 */ /* 0x000fce0004000000 */
.L_x_98:
[----:B------:R-:W-:Y:S01]  /*4b70*/  UIMAD.WIDE.U32 UR4, UR41, -0x45306eb3, URZ ;  /* 0xbacf914d290478a5 */ /* 0x000fe2000f8e003f */
[----:B------:R-:W-:Y:S01]  /*4b80*/  LOP3.LUT P0, RZ, R3, 0xff, RZ, 0xc0, !PT ;  /* 0x000000ff03ff7812 */ /* 0x000fe2000780c0ff */
[----:B------:R-:W-:Y:S02]  /*4b90*/  IMAD.MOV.U32 R71, RZ, RZ, R0 ;  /* 0x000000ffff477224 */ /* 0x000fe400078e0000 */
[----:B------:R-:W-:-:S04]  /*4ba0*/  UIADD3 UR4, UR41, -UR5, URZ ;  /* 0x8000000529047290 */ /* 0x000fc8000fffe03f */
[----:B------:R-:W-:-:S04]  /*4bb0*/  ULEA.HI UR4, UR4, UR5, URZ, 0x1f ;  /* 0x0000000504047291 */ /* 0x000fc8000f8ff83f */
[----:B------:R-:W-:-:S04]  /*4bc0*/  USHF.R.U32.HI UR4, URZ, 0x5, UR4 ;  /* 0x000000053f047899 */ /* 0x000fc80008011604 */
[----:B------:R-:W-:Y:S01]  /*4bd0*/  UIMAD UR41, UR4, -0x25, UR41 ;  /* 0xffffffdb042978a4 */ /* 0x000fe2000f8e0229 */
[----:B------:R-:W-:Y:S11]  /*4be0*/  @P0 BRA `(.L_x_101) ;  /* 0xffffffcc00380947 */ /* 0x000ff6000383ffff */
[----:B------:R-:W-:Y:S05]  /*4bf0*/  EXIT ;  /* 0x000000000000794d */ /* 0x000fea0003800000 */
.L_x_8:
        /* <DEDUP_REMOVED lines=26> */
.L_x_103:
[----:B------:R-:W0:Y:S01]  /*4da0*/  LDC.64 R30, c[0x0][0x640] ;  /* 0x00019000ff1e7b82 */ /* 0x000e220000000a00 */
[-CC-:B------:R-:W-:Y:S01]  /*4db0*/  SHF.R.U64 R22, R14, R8.reuse, R15.reuse ;  /* 0x000000080e167219 */ /* 0x180fe2000000120f */
[----:B------:R-:W-:Y:S01]  /*4dc0*/  IMAD.MOV.U32 R27, RZ, RZ, 0x1 ;  /* 0x00000001ff1b7424 */ /* 0x000fe200078e00ff */
[----:B------:R-:W-:Y:S02]  /*4dd0*/  SHF.R.U32.HI R7, RZ, R8, R15 ;  /* 0x00000008ff077219 */ /* 0x000fe4000001160f */
[----:B------:R-:W-:-:S03]  /*4de0*/  IADD3 R13, P0, RZ, -R22, RZ ;  /* 0x80000016ff0d7210 */ /* 0x000fc60007f1e0ff */
[----:B------:R-:W1:Y:S02]  /*4df0*/  LDC R12, c[0x0][0x618] ;  /* 0x00018600ff0c7b82 */ /* 0x000e640000000800 */
[----:B------:R-:W-:Y:S02]  /*4e00*/  IMAD.X R7, RZ, RZ, ~R7, P0 ;  /* 0x000000ffff077224 */ /* 0x000fe400000e0e07 */
[----:B------:R-:W-:-:S04]  /*4e10*/  IMAD.WIDE.U32 R10, R13, R24, R16 ;  /* 0x000000180d0a7225 */ /* 0x000fc800078e0010 */
[----:B------:R-:W2:Y:S01]  /*4e20*/  LDC R14, c[0x0][0x608] ;  /* 0x00018200ff0e7b82 */ /* 0x000ea20000000800 */
[----:B------:R-:W-:-:S04]  /*4e30*/  IMAD R8, R7, R24, RZ ;  /* 0x0000001807087224 */ /* 0x000fc800078e02ff */
[----:B------:R-:W-:-:S03]  /*4e40*/  IMAD R7, R13, R25, R8 ;  /* 0x000000190d077224 */ /* 0x000fc600078e0208 */
[----:B------:R-:W3:Y:S01]  /*4e50*/  LDC R28, c[0x0][0x658] ;  /* 0x00019600ff1c7b82 */ /* 0x000ee20000000800 */
[----:B------:R-:W-:Y:S01]  /*4e60*/  IMAD.IADD R7, R11, 0x1, R7 ;  /* 0x000000010b077824 */ /* 0x000fe200078e0207 */
[----:B0-----:R-:W-:Y:S01]  /*4e70*/  ISETP.NE.U32.AND P0, PT, R30, RZ, PT ;  /* 0x000000ff1e00720c */ /* 0x001fe20003f05070 */
[----:B------:R-:W-:-:S03]  /*4e80*/  IMAD.MOV.U32 R11, RZ, RZ, -0x1 ;  /* 0xffffffffff0b7424 */ /* 0x000fc600078e00ff */
        /* <DEDUP_REMOVED lines=8> */
[-C--:B---3--:R-:W-:Y:S02]  /*4f10*/  SHF.L.U32 R10, R11, R28.reuse, RZ ;  /* 0x0000001c0b0a7219 */ /* 0x088fe400000006ff */
[--C-:B------:R-:W-:Y:S02]  /*4f20*/  SHF.R.U64 R26, R24, R28, R7.reuse ;  /* 0x0000001c181a7219 */ /* 0x100fe40000001207 */
[----:B------:R-:W-:Y:S02]  /*4f30*/  LOP3.LUT R29, RZ, R10, RZ, 0x33, !PT ;  /* 0x0000000aff1d7212 */ /* 0x000fe400078e33ff */
[----:B------:R-:W-:Y:S01]  /*4f40*/  SHF.R.U32.HI R11, RZ, R28, R7 ;  /* 0x0000001cff0b7219 */ /* 0x000fe20000011607 */
[----:B------:R-:W3:Y:S01]  /*4f50*/  LDC R32, c[0x0][0x610] ;  /* 0x00018400ff207b82 */ /* 0x000ee20000000800 */
[----:B------:R-:W-:Y:S01]  /*4f60*/  IMAD.MOV.U32 R10, RZ, RZ, R26 ;  /* 0x000000ffff0a7224 */ /* 0x000fe200078e001a */
[----:B------:R-:W-:Y:S06]  /*4f70*/  @!P0 BRA `(.L_x_104) ;  /* 0x0000000000288947 */ /* 0x000fec0003800000 */
        /* <DEDUP_REMOVED lines=10> */
.L_x_104:
[----:B------:R-:W-:Y:S02]  /*5020*/  ISETP.NE.AND P0, PT, R2, 0x1, PT ;  /* 0x000000010200780c */ /* 0x000fe40003f05270 */
[----:B-1----:R-:W-:Y:S01]  /*5030*/  SHF.R.U64 R8, R10, R8, R11 ;  /* 0x000000080a087219 */ /* 0x002fe2000000120b */
[----:B0-----:R-:W-:Y:S01]  /*5040*/  VIADD R11, R21, 0xffffffff ;  /* 0xffffffff150b7836 */ /* 0x001fe20000000000 */
[----:B------:R-:W-:Y:S02]  /*5050*/  SHF.L.U32 R27, R27, R28, RZ ;  /* 0x0000001c1b1b7219 */ /* 0x000fe400000006ff */
[----:B------:R-:W-:Y:S01]  /*5060*/  LOP3.LUT R5, R24, R29, RZ, 0xc0, !PT ;  /* 0x0000001d18057212 */ /* 0x000fe200078ec0ff */
[----:B------:R-:W-:-:S04]  /*5070*/  IMAD.MOV R7, RZ, RZ, -R8 ;  /* 0x000000ffff077224 */ /* 0x000fc800078e0a08 */
[----:B------:R-:W-:Y:S02]  /*5080*/  IMAD R5, R27, R8, R5 ;  /* 0x000000081b057224 */ /* 0x000fe400078e0205 */
[----:B------:R-:W-:Y:S01]  /*5090*/  @P0 IMAD R6, R9, R23, R4 ;  /* 0x0000001709060224 */ /* 0x000fe200078e0204 */
[----:B------:R-:W-:Y:S01]  /*50a0*/  LOP3.LUT R9, R20, R11, RZ, 0xc0, !PT ;  /* 0x0000000b14097212 */ /* 0x000fe200078ec0ff */
[----:B--2---:R-:W-:Y:S02]  /*50b0*/  IMAD R4, R7, R25, R26 ;  /* 0x0000001907047224 */ /* 0x004fe400078e021a */
[----:B---3--:R-:W-:Y:S02]  /*50c0*/  IMAD R6, R5, R32, R6 ;  /* 0x0000002005067224 */ /* 0x008fe400078e0206 */
[----:B------:R-:W-:Y:S02]  /*50d0*/  IMAD R5, R4, R21, R9 ;  /* 0x0000001504057224 */ /* 0x000fe400078e0209 */
[----:B------:R-:W-:-:S02]  /*50e0*/  IMAD.MOV.U32 R8, RZ, RZ, 0x1 ;  /* 0x00000001ff087424 */ /* 0x000fc400078e00ff */
[----:B------:R-:W-:Y:S01]  /*50f0*/  IMAD.MOV.U32 R7, RZ, RZ, R22 ;  /* 0x000000ffff077224 */ /* 0x000fe200078e0016 */
[----:B------:R-:W-:Y:S02]  /*5100*/  SEL R21, R5, R6, !P0 ;  /* 0x0000000605157207 */ /* 0x000fe40004000000 */
[----:B------:R-:W-:-:S07]  /*5110*/  SEL R20, R6, R5, !P0 ;  /* 0x0000000506147207 */ /* 0x000fce0004000000 */
.L_x_102:
[----:B------:R-:W-:-:S08]  /*5120*/  NOP ;  /* 0x0000000000007918 */ /* 0x000fd00000000000 */
[----:B------:R-:W0:-:S00]  /*5130*/  USETMAXREG.DEALLOC.CTAPOOL 0x28 ;  /* 0x00000028000079c8 */ /* 0x000e0000080e0500 */
[----:B0-----:R-:W-:-:S13]  /*5140*/  ISETP.NE.AND P0, PT, R3, RZ, PT ;  /* 0x000000ff0300720c */ /* 0x001fda0003f05270 */
[----:B------:R-:W-:Y:S05]  /*5150*/  @P0 EXIT ;  /* 0x000000000000094d */ /* 0x000fea0003800000 */
[----:B------:R-:W-:Y:S01]  /*5160*/  LOP3.LUT P0, RZ, R8, 0xff, RZ, 0xc0, !PT ;  /* 0x000000ff08ff7812 */ /* 0x000fe2000780c0ff */
[----:B------:R-:W-:Y:S02]  /*5170*/  IMAD.MOV.U32 R3, RZ, RZ, 0x1 ;  /* 0x00000001ff037424 */ /* 0x000fe400078e00ff */
[----:B------:R-:W-:-:S10]  /*5180*/  IMAD.MOV.U32 R8, RZ, RZ, RZ ;  /* 0x000000ffff087224 */ /* 0x000fd400078e00ff */
[----:B------:R-:W-:Y:S05]  /*5190*/  @!P0 BRA `(.L_x_105) ;  /* 0x0000000c00308947 */ /* 0x000fea0003800000 */
[----:B------:R-:W0:Y:S01]  /*51a0*/  LDC R3, c[0x0][0x28c] ;  /* 0x0000a300ff037b82 */ /* 0x000e220000000800 */
[----:B------:R-:W1:Y:S01]  /*51b0*/  S2R R13, SR_CgaCtaId ;  /* 0x00000000000d7919 */ /* 0x000e620000008800 */
[----:B------:R-:W-:Y:S01]  /*51c0*/  ULDC UR5, c[0x0][0x658] ;  /* 0x0001960000057ab9 */ /* 0x000fe20000000800 */
[----:B------:R-:W-:Y:S01]  /*51d0*/  UMOV UR6, 0xffffffff ;  /* 0xffffffff00067882 */ /* 0x000fe20000000000 */
[----:B------:R-:W-:Y:S01]  /*51e0*/  BSSY B0, `(.L_x_105) ;  /* 0x00000c7000007945 */ /* 0x000fe20003800000 */
[----:B------:R-:W-:Y:S01]  /*51f0*/  USHF.L.U32 UR6, UR6, UR5, URZ ;  /* 0x0000000506067299 */ /* 0x000fe2000800063f */
[----:B------:R-:W-:Y:S01]  /*5200*/  IMAD.MOV.U32 R10, RZ, RZ, 0x1 ;  /* 0x00000001ff0a7424 */ /* 0x000fe200078e00ff */
[----:B------:R-:W-:Y:S01]  /*5210*/  LOP3.LUT R9, R18, 0x2, RZ, 0xfc, !PT ;  /* 0x0000000212097812 */ /* 0x000fe200078efcff */
[----:B------:R-:W-:Y:S01]  /*5220*/  IMAD.MOV.U32 R8, RZ, RZ, RZ ;  /* 0x000000ffff087224 */ /* 0x000fe200078e00ff */
[----:B------:R-:W-:Y:S01]  /*5230*/  ULDC UR4, c[0x0][0x600] ;  /* 0x0001800000047ab9 */ /* 0x000fe20000000800 */
[----:B------:R-:W-:Y:S01]  /*5240*/  UMOV UR7, 0x1 ;  /* 0x0000000100077882 */ /* 0x000fe20000000000 */
[----:B------:R-:W-:-:S02]  /*5250*/  UIADD3 UR15, UR4, -0x1, URZ ;  /* 0xffffffff040f7890 */ /* 0x000fc4000fffe03f */
[----:B------:R-:W-:Y:S02]  /*5260*/  USHF.L.U32 UR17, UR7, UR5, URZ ;  /* 0x0000000507117299 */ /* 0x000fe4000800063f */
[----:B------:R-:W-:Y:S01]  /*5270*/  ULOP3.LUT UR16, URZ, UR6, URZ, 0x33, !UPT ;  /* 0x000000063f107292 */ /* 0x000fe2000f8e333f */
[----:B------:R-:W-:Y:S01]  /*5280*/  ULDC.64 UR20, c[0x0][0x198] ;  /* 0x0000660000147ab9 */ /* 0x000fe20000000a00 */
[----:B0-----:R-:W-:-:S05]  /*5290*/  VIADD R3, R3, 0xf ;  /* 0x0000000f03037836 */ /* 0x001fca0000000000 */
[----:B------:R-:W-:-:S04]  /*52a0*/  SHF.R.S32.HI R4, RZ, 0x1f, R3 ;  /* 0x0000001fff047819 */ /* 0x000fc80000011403 */
[----:B------:R-:W-:Y:S01]  /*52b0*/  LEA.HI R4, R4, R3, RZ, 0x4 ;  /* 0x0000000304047211 */ /* 0x000fe200078f20ff */
[C---:B-1----:R-:W-:Y:S02]  /*52c0*/  IMAD.SHL.U32 R12, R13.reuse, 0x20, RZ ;  /* 0x000000200d0c7824 */ /* 0x042fe400078e00ff */
[----:B------:R-:W-:Y:S01]  /*52d0*/  IMAD.SHL.U32 R13, R13, 0x200, RZ ;  /* 0x000002000d0d7824 */ /* 0x000fe200078e00ff */
[----:B------:R-:W-:Y:S01]  /*52e0*/  SHF.R.S32.HI R11, RZ, 0x4, R4 ;  /* 0x00000004ff0b7819 */ /* 0x000fe20000011404 */
[----:B------:R-:W-:Y:S01]  /*52f0*/  IMAD.MOV.U32 R3, RZ, RZ, 0x1 ;  /* 0x00000001ff037424 */ /* 0x000fe200078e00ff */
[----:B------:R-:W-:Y:S02]  /*5300*/  LOP3.LUT R12, R12, 0x20, RZ, 0xc0, !PT ;  /* 0x000000200c0c7812 */ /* 0x000fe400078ec0ff */
[----:B------:R-:W-:Y:S01]  /*5310*/  LOP3.LUT R13, R13, 0x200, RZ, 0xc0, !PT ;  /* 0x000002000d0d7812 */ /* 0x000fe200078ec0ff */
[----:B------:R-:W-:-:S07]  /*5320*/  VIADD R19, R11, 0x1 ;  /* 0x000000010b137836 */ /* 0x000fce0000000000 */
.L_x_116:
[----:B------:R-:W-:-:S03]  /*5330*/  UMOV UR4, 0xffffffff ;  /* 0xffffffff00047882 */ /* 0x000fc60000000000 */
[----:B------:R-:W-:Y:S05]  /*5340*/  BRA.DIV UR4, `(.L_x_106) ;  /* 0x0000002204547947 */ /* 0x000fea000b800000 */
[----:B------:R-:W-:-:S13]  /*5350*/  ELECT P6, URZ, PT ;  /* 0x00000000003f782f */ /* 0x000fda00038c0000 */
.L_x_160:
[----:B------:R-:W0:Y:S01]  /*5360*/  LDC R4, c[0x0][0x28c] ;  /* 0x0000a300ff047b82 */ /* 0x000e220000000800 */
[----:B------:R-:W-:Y:S01]  /*5370*/  BSSY B1, `(.L_x_107) ;  /* 0x0000038000017945 */ /* 0x000fe20003800000 */
[----:B0-----:R-:W-:-:S13]  /*5380*/  ISETP.LT.OR P6, PT, R4, 0x1, !P6 ;  /* 0x000000010400780c */ /* 0x001fda00077c1670 */
[----:B------:R-:W-:Y:S05]  /*5390*/  @P6 BRA `(.L_x_108) ;  /* 0x0000000000d46947 */ /* 0x000fea0003800000 */
[----:B------:R-:W-:Y:S02]  /*53a0*/  IMAD R21, R21, 0x40, R12 ;  /* 0x0000004015157824 */ /* 0x000fe400078e020c */
[----:B------:R-:W-:Y:S02]  /*53b0*/  IMAD.SHL.U32 R20, R20, 0x80, RZ ;  /* 0x0000008014147824 */ /* 0x000fe400078e00ff */
[----:B------:R-:W-:Y:S02]  /*53c0*/  IMAD.MOV.U32 R22, RZ, RZ, RZ ;  /* 0x000000ffff167224 */ /* 0x000fe400078e00ff */
[----:B------:R-:W-:Y:S02]  /*53d0*/  IMAD.MOV.U32 R4, RZ, RZ, R19 ;  /* 0x000000ffff047224 */ /* 0x000fe400078e0013 */
[----:B------:R-:W-:Y:S02]  /*53e0*/  IMAD.MOV.U32 R5, RZ, RZ, R3 ;  /* 0x000000ffff057224 */ /* 0x000fe400078e0003 */
[----:B------:R-:W-:-:S07]  /*53f0*/  IMAD.MOV.U32 R6, RZ, RZ, R8 ;  /* 0x000000ffff067224 */ /* 0x000fce00078e0008 */
.L_x_111:
[----:B------:R-:W0:Y:S01]  /*5400*/  S2R R15, SR_CgaCtaId ;  /* 0x00000000000f7919 */ /* 0x000e220000008800 */
[----:B------:R-:W-:Y:S02]  /*5410*/  MOV R14, 0x400 ;  /* 0x00000400000e7802 */ /* 0x000fe40000000f00 */
[----:B------:R-:W-:Y:S02]  /*5420*/  ISETP.NE.AND P1, PT, R0, RZ, PT ;  /* 0x000000ff0000720c */ /* 0x000fe40003f25270 */
[----:B0-----:R-:W-:Y:S02]  /*5430*/  LEA R25, R15, R14, 0x18 ;  /* 0x0000000e0f197211 */ /* 0x001fe400078ec0ff */
[----:B------:R-:W-:-:S09]  /*5440*/  SHF.L.U32 R14, R5, 0x1f, RZ ;  /* 0x0000001f050e7819 */ /* 0x000fd200000006ff */
[----:B------:R-:W0:Y:S01]  /*5450*/  @!P1 LDC R15, c[0x0][0x500] ;  /* 0x00014000ff0f9b82 */ /* 0x000e220000000800 */
[----:B------:R-:W-:-:S04]  /*5460*/  IMAD R23, R6, 0x8, R25 ;  /* 0x0000000806177824 */ /* 0x000fc800078e0219 */
[----:B------:R-:W1:Y:S02]  /*5470*/  SYNCS.PHASECHK.TRANS64.TRYWAIT P0, [R23+URZ+0x128], R14 ;  /* 0x0001280e170075a7 */ /* 0x000e64000800017f */
[----:B-1----:R-:W-:Y:S05]  /*5480*/  @!P0 BRA `(.L_x_109) ;  /* 0x0000002000248947 */ /* 0x002fea0003800000 */
.L_x_161:
[----:B-1----:R-:W-:Y:S01]  /*5490*/  PRMT R14, R9, 0x9910, RZ ;  /* 0x00009910090e7816 */ /* 0x002fe200000000ff */
[----:B0-----:R0:W-:Y:S03]  /*54a0*/  @!P1 SYNCS.ARRIVE.TRANS64 RZ, [R23+URZ], R15 ;  /* 0x0000000f17ff99a7 */ /* 0x0011e6000800003f */
[----:B------:R-:W-:-:S13]  /*54b0*/  ISETP.NE.AND P0, PT, R14, 0x2, PT ;  /* 0x000000020e00780c */ /* 0x000fda0003f05270 */
[----:B0-----:R-:W-:Y:S05]  /*54c0*/  @P0 BRA `(.L_x_110) ;  /* 0x0000000000040947 */ /* 0x001fea0003800000 */
[----:B------:R-:W-:Y:S01]  /*54d0*/  BPT.TRAP 0x1 ;  /* 0x000000040000795c */ /* 0x000fe20000300000 */
.L_x_110:
[C---:B------:R-:W-:Y:S01]  /*54e0*/  IMAD R14, R6.reuse, 0x400, R13 ;  /* 0x00000400060e7824 */ /* 0x040fe200078e020d */
[----:B------:R-:W-:Y:S01]  /*54f0*/  R2UR UR9, R23 ;  /* 0x00000000170972ca */ /* 0x000fe200000e0000 */
[--C-:B------:R-:W-:Y:S01]  /*5500*/  IMAD R15, R6, 0x1000, R25.reuse ;  /* 0x00001000060f7824 */ /* 0x100fe200078e0219 */
[----:B------:R-:W-:Y:S01]  /*5510*/  UIADD3 UR4, UP0, UR20, 0xf0, URZ ;  /* 0x000000f014047890 */ /* 0x000fe2000ff1e03f */
[----:B------:R-:W-:Y:S01]  /*5520*/  IMAD R14, R14, 0x2, R25 ;  /* 0x000000020e0e7824 */ /* 0x000fe200078e0219 */
[----:B------:R-:W-:Y:S01]  /*5530*/  R2UR UR11, R20 ;  /* 0x00000000140b72ca */ /* 0x000fe200000e0000 */
[----:B------:R-:W-:Y:S01]  /*5540*/  VIADD R4, R4, 0xffffffff ;  /* 0xffffffff04047836 */ /* 0x000fe20000000000 */
[----:B------:R-:W-:Y:S01]  /*5550*/  R2UR UR5, R15 ;  /* 0x000000000f0572ca */ /* 0x000fe200000e0000 */
[----:B------:R-:W-:Y:S01]  /*5560*/  UIADD3 UR22, UP1, UR20, 0x1f0, URZ ;  /* 0x000001f014167890 */ /* 0x000fe2000ff3e03f */
[----:B------:R-:W-:Y:S01]  /*5570*/  R2UR UR8, R14 ;  /* 0x000000000e0872ca */ /* 0x000fe200000e0000 */
[----:B------:R-:W-:Y:S01]  /*5580*/  VIADD R6, R6, 0x1 ;  /* 0x0000000106067836 */ /* 0x000fe20000000000 */
[----:B------:R-:W-:Y:S01]  /*5590*/  R2UR UR10, R22 ;  /* 0x00000000160a72ca */ /* 0x000fe200000e0000 */
[----:B------:R-:W-:Y:S01]  /*55a0*/  UIADD3.X UR23, URZ, UR21, URZ, UP1, !UPT ;  /* 0x000000153f177290 */ /* 0x000fe20008ffe43f */
[----:B------:R-:W-:Y:S01]  /*55b0*/  R2UR UR12, R7 ;  /* 0x00000000070c72ca */ /* 0x000fe200000e0000 */
[----:B------:R-:W-:Y:S01]  /*55c0*/  UMOV UR6, 0x0 ;  /* 0x0000000000067882 */ /* 0x000fe20000000000 */
[----:B------:R-:W-:Y:S01]  /*55d0*/  R2UR UR18, R21 ;  /* 0x00000000151272ca */ /* 0x000fe200000e0000 */
[----:B------:R-:W-:Y:S01]  /*55e0*/  UMOV UR7, 0x10000000 ;  /* 0x1000000000077882 */ /* 0x000fe20000000000 */
[----:B------:R-:W-:Y:S01]  /*55f0*/  ISETP.GT.AND P1, PT, R4, 0x1, PT ;  /* 0x000000010400780c */ /* 0x000fe20003f24270 */
[----:B------:R-:W-:Y:S01]  /*5600*/  UMOV UR19, 0x30000 ;  /* 0x0003000000137882 */ /* 0x000fe20000000000 */
[----:B------:R-:W-:Y:S01]  /*5610*/  ISETP.NE.AND P0, PT, R6, 0x25, PT ;  /* 0x000000250600780c */ /* 0x000fe20003f05270 */
[----:B------:R-:W-:Y:S01]  /*5620*/  UIADD3 UR13, UR5, 0x300, URZ ;  /* 0x00000300050d7890 */ /* 0x000fe2000fffe03f */
[----:B------:R-:W-:Y:S01]  /*5630*/  VIADD R22, R22, 0x10 ;  /* 0x0000001016167836 */ /* 0x000fe20000000000 */
[----:B------:R-:W-:Y:S01]  /*5640*/  UIADD3.X UR5, URZ, UR21, URZ, UP0, !UPT ;  /* 0x000000153f057290 */ /* 0x000fe200087fe43f */
[----:B------:R-:W-:Y:S01]  /*5650*/  SEL R14, RZ, 0x1, P0 ;  /* 0x00000001ff0e7807 */ /* 0x000fe20000000000 */
[----:B------:R-:W-:Y:S01]  /*5660*/  UIADD3 UR14, UR8, 0x25300, URZ ;  /* 0x00025300080e7890 */ /* 0x000fe2000fffe03f */
[----:B------:R-:W-:-:S02]  /*5670*/  SEL R6, R6, RZ, P0 ;  /* 0x000000ff06067207 */ /* 0x000fc40000000000 */
[----:B------:R-:W-:Y:S01]  /*5680*/  UMOV UR8, UR13 ;  /* 0x0000000d00087c82 */ /* 0x000fe20008000000 */
[----:B------:R-:W-:-:S03]  /*5690*/  LOP3.LUT R5, R5, R14, RZ, 0x3c, !PT ;  /* 0x0000000e05057212 */ /* 0x000fc600078e3cff */
[----:B------:R0:W-:Y:S02]  /*56a0*/  UTMALDG.3D [UR8], [UR4], desc[UR6] ;  /* 0x00000608040075b4 */ /* 0x0001e40008011000 */
[----:B0-----:R-:W-:Y:S01]  /*56b0*/  UMOV UR8, UR14 ;  /* 0x0000000e00087c82 */ /* 0x001fe20008000000 */
[----:B------:R-:W-:Y:S02]  /*56c0*/  UMOV UR11, UR18 ;  /* 0x00000012000b7c82 */ /* 0x000fe40008000000 */
[----:B------:R0:W-:Y:S02]  /*56d0*/  UTMALDG.3D.MULTICAST [UR8], [UR22], UR19, desc[UR6] ;  /* 0x00000608160073b4 */ /* 0x0001e40008011813 */
[----:B0-----:R-:W-:Y:S05]  /*56e0*/  @P1 BRA `(.L_x_111) ;  /* 0xfffffffc00441947 */ /* 0x001fea000383ffff */
.L_x_108:
[----:B------:R-:W-:Y:S05]  /*56f0*/  BSYNC B1 ;  /* 0x0000000000017941 */ /* 0x000fea0003800000 */
.L_x_107:
[----:B------:R-:W-:Y:S01]  /*5700*/  LOP3.LUT P1, RZ, R10, 0xff, RZ, 0xc0, !PT ;  /* 0x000000ff0aff7812 */ /* 0x000fe2000782c0ff */
[C---:B------:R-:W-:Y:S01]  /*5710*/  IMAD.IADD R15, R11.reuse, 0x1, R8 ;  /* 0x000000010b0f7824 */ /* 0x040fe200078e0208 */
[----:B------:R-:W-:Y:S01]  /*5720*/  ULDC.64 UR4, c[0x0][0x650] ;  /* 0x0001940000047ab9 */ /* 0x000fe20000000a00 */
[----:B------:R-:W-:Y:S01]  /*5730*/  ISETP.GE.U32.AND P2, PT, R11, 0x25, PT ;  /* 0x000000250b00780c */ /* 0x000fe20003f46070 */
[----:B------:R-:W-:Y:S01]  /*5740*/  BSSY B1, `(.L_x_112) ;  /* 0x000006e000017945 */ /* 0x000fe20003800000 */
[C---:B------:R-:W-:Y:S01]  /*5750*/  IMAD.WIDE.U32 R4, R15.reuse, -0x45306eb3, RZ ;  /* 0xbacf914d0f047825 */ /* 0x040fe200078e00ff */
[----:B------:R-:W-:Y:S02]  /*5760*/  ISETP.GT.U32.AND P0, PT, R15, 0x24, PT ;  /* 0x000000240f00780c */ /* 0x000fe40003f04070 */
[----:B------:R-:W-:Y:S01]  /*5770*/  PRMT R10, RZ, 0x7610, R10 ;  /* 0x00007610ff0a7816 */ /* 0x000fe2000000000a */
[----:B------:R-:W-:Y:S01]  /*5780*/  IMAD.MOV.U32 R20, RZ, RZ, -0x1 ;  /* 0xffffffffff147424 */ /* 0x000fe200078e00ff */
[----:B------:R-:W-:Y:S01]  /*5790*/  ISETP.LT.U32.AND P0, PT, R11, 0x25, P0 ;  /* 0x000000250b00780c */ /* 0x000fe20000701070 */
[----:B------:R-:W-:-:S02]  /*57a0*/  IMAD.MOV.U32 R21, RZ, RZ, -0x1 ;  /* 0xffffffffff157424 */ /* 0x000fc400078e00ff */
[----:B------:R-:W0:Y:S01]  /*57b0*/  @P1 S2R R7, SR_CgaCtaId ;  /* 0x0000000000071919 */ /* 0x000e220000008800 */
[----:B------:R-:W-:Y:S02]  /*57c0*/  SEL R4, RZ, 0x1, !P0 ;  /* 0x00000001ff047807 */ /* 0x000fe40004000000 */
[----:B------:R-:W-:Y:S02]  /*57d0*/  IADD3 R16, P0, R16, UR36, RZ ;  /* 0x0000002410107c10 */ /* 0x000fe4000ff1e0ff */
[----:B------:R-:W-:Y:S02]  /*57e0*/  @P1 MOV R6, 0x400 ;  /* 0x0000040000061802 */ /* 0x000fe40000000f00 */
[----:B------:R-:W-:Y:S02]  /*57f0*/  IADD3.X R17, R17, UR42, RZ, P0, !PT ;  /* 0x0000002a11117c10 */ /* 0x000fe400087fe4ff */
[----:B------:R-:W-:Y:S02]  /*5800*/  ISETP.GE.U32.AND P0, PT, R16, UR4, PT ;  /* 0x0000000410007c0c */ /* 0x000fe4000bf06070 */
[----:B------:R-:W-:-:S02]  /*5810*/  LOP3.LUT R3, R3, R4, RZ, 0x3c, !PT ;  /* 0x0000000403037212 */ /* 0x000fc400078e3cff */
[----:B------:R-:W-:Y:S02]  /*5820*/  ISETP.GE.U32.AND.EX P0, PT, R17, UR5, PT, P0 ;  /* 0x0000000511007c0c */ /* 0x000fe4000bf06100 */
[----:B------:R-:W-:Y:S02]  /*5830*/  PRMT R4, RZ, 0x7610, R4 ;  /* 0x00007610ff047816 */ /* 0x000fe40000000004 */
[----:B0-----:R-:W-:Y:S01]  /*5840*/  @P1 LEA R6, R7, R6, 0x18 ;  /* 0x0000000607061211 */ /* 0x001fe200078ec0ff */
[----:B------:R-:W-:-:S03]  /*5850*/  IMAD.IADD R7, R15, 0x1, -R5 ;  /* 0x000000010f077824 */ /* 0x000fc600078e0a05 */
[----:B------:R0:W-:Y:S02]  /*5860*/  @P1 SYNCS.ARRIVE.TRANS64.A1T0 RZ, [R6+URZ+0x268], RZ ;  /* 0x000268ff06ff19a7 */ /* 0x0001e4000810003f */
[----:B------:R-:W-:-:S04]  /*5870*/  LEA.HI R7, R7, R5, RZ, 0x1f ;  /* 0x0000000507077211 */ /* 0x000fc800078ff8ff */
[----:B------:R-:W-:Y:S01]  /*5880*/  SHF.R.U32.HI R8, RZ, 0x5, R7 ;  /* 0x00000005ff087819 */ /* 0x000fe20000011607 */
[----:B------:R-:W-:-:S03]  /*5890*/  IMAD.MOV.U32 R7, RZ, RZ, -0x1 ;  /* 0xffffffffff077424 */ /* 0x000fc600078e00ff */
[----:B------:R-:W-:Y:S01]  /*58a0*/  @P2 LOP3.LUT R3, R3, 0x1, R8, 0x78, !PT ;  /* 0x0000000103032812 */ /* 0x000fe200078e7808 */
[----:B------:R-:W-:Y:S01]  /*58b0*/  IMAD R8, R8, -0x25, R15 ;  /* 0xffffffdb08087824 */ /* 0x000fe200078e020f */
[----:B0-----:R-:W-:Y:S06]  /*58c0*/  @P0 BRA `(.L_x_113) ;  /* 0x0000000400540947 */ /* 0x001fec0003800000 */
[----:B------:R-:W0:Y:S01]  /*58d0*/  S2R R15, SR_CTAID.X ;  /* 0x00000000000f7919 */ /* 0x000e220000002500 */
[----:B------:R-:W-:Y:S01]  /*58e0*/  ULDC.64 UR4, c[0x0][0x628] ;  /* 0x00018a0000047ab9 */ /* 0x000fe20000000a00 */
[----:B------:R-:W-:Y:S01]  /*58f0*/  ULDC UR7, c[0x0][0x630] ;  /* 0x00018c0000077ab9 */ /* 0x000fe20000000800 */
[----:B------:R-:W-:Y:S01]  /*5900*/  ISETP.NE.U32.AND P0, PT, RZ, UR4, PT ;  /* 0x00000004ff007c0c */ /* 0x000fe2000bf05070 */
[----:B------:R-:W1:Y:S01]  /*5910*/  S2R R20, SR_CTAID.Y ;  /* 0x0000000000147919 */ /* 0x000e620000002600 */
[----:B------:R-:W-:Y:S01]  /*5920*/  ULDC UR8, c[0x0][0x150] ;  /* 0x0000540000087ab9 */ /* 0x000fe20000000800 */
[----:B------:R-:W-:Y:S01]  /*5930*/  IMAD.MOV.U32 R4, RZ, RZ, R16 ;  /* 0x000000ffff047224 */ /* 0x000fe200078e0010 */
[----:B------:R-:W-:Y:S01]  /*5940*/  ISETP.NE.AND.EX P0, PT, RZ, UR5, PT, P0 ;  /* 0x00000005ff007c0c */ /* 0x000fe2000bf05300 */
[----:B------:R-:W-:Y:S01]  /*5950*/  IMAD.MOV.U32 R5, RZ, RZ, R17 ;  /* 0x000000ffff057224 */ /* 0x000fe200078e0011 */
[----:B0-----:R-:W-:-:S11]  /*5960*/  I2FP.F32.U32 R22, R15 ;  /* 0x0000000f00167245 */ /* 0x001fd60000201000 */
[----:B------:R-:W-:Y:S05]  /*5970*/  @!P0 BRA `(.L_x_114) ;  /* 0x0000000000288947 */ /* 0x000fea0003800000 */
[----:B------:R-:W-:Y:S02]  /*5980*/  ULDC UR6, c[0x0][0x634] ;  /* 0x00018d0000067ab9 */ /* 0x000fe40000000800 */
[----:B------:R-:W-:-:S05]  /*5990*/  IADD3 R5, P0, R16, UR6, RZ ;  /* 0x0000000610057c10 */ /* 0x000fca000ff1e0ff */
[----:B------:R-:W-:-:S04]  /*59a0*/  IMAD.X R21, RZ, RZ, R17, P0 ;  /* 0x000000ffff157224 */ /* 0x000fc800000e0611 */
[----:B------:R-:W-:-:S04]  /*59b0*/  IMAD.WIDE.U32 R6, R21, UR4, RZ ;  /* 0x0000000415067c25 */ /* 0x000fc8000f8e00ff */
[----:B------:R-:W-:-:S04]  /*59c0*/  IMAD.WIDE.U32 R6, P0, R5, UR5, R6 ;  /* 0x0000000505067c25 */ /* 0x000fc8000f800006 */
[----:B------:R-:W-:-:S04]  /*59d0*/  IMAD.WIDE.U32 R4, R5, UR4, RZ ;  /* 0x0000000405047c25 */ /* 0x000fc8000f8e00ff */
[----:B------:R-:W-:Y:S01]  /*59e0*/  IMAD.MOV.U32 R4, RZ, RZ, R7 ;  /* 0x000000ffff047224 */ /* 0x000fe200078e0007 */
[----:B------:R-:W-:Y:S01]  /*59f0*/  IADD3 RZ, P1, R5, R6, RZ ;  /* 0x0000000605ff7210 */ /* 0x000fe20007f3e0ff */
[----:B------:R-:W-:-:S04]  /*5a00*/  IMAD.X R5, RZ, RZ, RZ, P0 ;  /* 0x000000ffff057224 */ /* 0x000fc800000e06ff */
[----:B------:R-:W-:-:S08]  /*5a10*/  IMAD.WIDE.U32.X R4, R21, UR5, R4, P1 ;  /* 0x0000000515047c25 */ /* 0x000fd000088e0404 */
.L_x_114:
[--C-:B------:R-:W-:Y:S01]  /*5a20*/  SHF.R.U64 R14, R4, UR7, R5.reuse ;  /* 0x00000007040e7c19 */ /* 0x100fe20008001205 */
[----:B------:R-:W-:Y:S01]  /*5a30*/  FMUL R22, R22, UR8 ;  /* 0x0000000816167c20 */ /* 0x000fe20008400000 */
[----:B------:R-:W-:Y:S01]  /*5a40*/  SHF.R.U32.HI R4, RZ, UR7, R5 ;  /* 0x00000007ff047c19 */ /* 0x000fe20008011605 */
[----:B------:R-:W0:Y:S01]  /*5a50*/  LDC R6, c[0x0][0x144] ;  /* 0x00005100ff067b82 */ /* 0x000e220000000800 */
[----:B------:R-:W-:Y:S01]  /*5a60*/  IADD3 R5, P0, RZ, -R14, RZ ;  /* 0x8000000eff057210 */ /* 0x000fe20007f1e0ff */
[----:B------:R-:W-:Y:S01]  /*5a70*/  ULDC UR6, c[0x0][0x154] ;  /* 0x0000550000067ab9 */ /* 0x000fe20000000800 */
[----:B-1----:R-:W-:Y:S01]  /*5a80*/  I2FP.F32.U32 R7, R20 ;  /* 0x0000001400077245 */ /* 0x002fe20000201000 */
[----:B------:R-:W1:Y:S01]  /*5a90*/  F2I.U32.TRUNC.NTZ R22, R22 ;  /* 0x0000001600167305 */ /* 0x000e62000020f000 */
[----:B------:R-:W-:Y:S01]  /*5aa0*/  ULDC.64 UR4, c[0x0][0x620] ;  /* 0x0001880000047ab9 */ /* 0x000fe20000000a00 */
[----:B------:R-:W-:Y:S01]  /*5ab0*/  IMAD.X R4, RZ, RZ, ~R4, P0 ;  /* 0x000000ffff047224 */ /* 0x000fe200000e0e04 */
[----:B------:R-:W-:Y:S01]  /*5ac0*/  ISETP.NE.AND P2, PT, R2, 0x1, PT ;  /* 0x000000010200780c */ /* 0x000fe20003f45270 */
[----:B------:R-:W-:Y:S01]  /*5ad0*/  FMUL R23, R7, UR6 ;  /* 0x0000000607177c20 */ /* 0x000fe20008400000 */
[----:B------:R-:W2:Y:S01]  /*5ae0*/  LDC R25, c[0x0][0x148] ;  /* 0x00005200ff197b82 */ /* 0x000ea20000000800 */
[----:B------:R-:W-:Y:S01]  /*5af0*/  IMAD R4, R4, UR4, RZ ;  /* 0x0000000404047c24 */ /* 0x000fe2000f8e02ff */
[----:B------:R-:W-:-:S02]  /*5b00*/  ULDC.64 UR6, c[0x0][0x640] ;  /* 0x0001900000067ab9 */ /* 0x000fc40000000a00 */
[----:B------:R-:W-:Y:S01]  /*5b10*/  ISETP.NE.U32.AND P0, PT, RZ, UR6, PT ;  /* 0x00000006ff007c0c */ /* 0x000fe2000bf05070 */
[----:B------:R-:W3:Y:S01]  /*5b20*/  F2I.U32.TRUNC.NTZ R23, R23 ;  /* 0x0000001700177305 */ /* 0x000ee2000020f000 */
[C---:B------:R-:W-:Y:S02]  /*5b30*/  IMAD R7, R5.reuse, UR5, R4 ;  /* 0x0000000505077c24 */ /* 0x040fe4000f8e0204 */
[----:B------:R-:W-:Y:S01]  /*5b40*/  IMAD.WIDE.U32 R4, R5, UR4, R16 ;  /* 0x0000000405047c25 */ /* 0x000fe2000f8e0010 */
[----:B------:R-:W-:Y:S01]  /*5b50*/  ULDC UR4, c[0x0][0x618] ;  /* 0x0001860000047ab9 */ /* 0x000fe20000000800 */
[----:B------:R-:W-:Y:S02]  /*5b60*/  ISETP.NE.AND.EX P0, PT, RZ, UR7, PT, P0 ;  /* 0x00000007ff007c0c */ /* 0x000fe4000bf05300 */
[----:B------:R-:W-:Y:S02]  /*5b70*/  IMAD.IADD R5, R5, 0x1, R7 ;  /* 0x0000000105057824 */ /* 0x000fe400078e0207 */
[----:B-1----:R-:W-:-:S03]  /*5b80*/  IMAD.MOV R22, RZ, RZ, -R22 ;  /* 0x000000ffff167224 */ /* 0x002fc600078e0a16 */
[----:B------:R-:W-:Y:S01]  /*5b90*/  SHF.R.U64 R21, R4, UR4, R5 ;  /* 0x0000000404157c19 */ /* 0x000fe20008001205 */
[----:B0-----:R-:W-:Y:S01]  /*5ba0*/  IMAD R15, R6, R22, R15 ;  /* 0x00000016060f7224 */ /* 0x001fe200078e020f */
[----:B------:R-:W-:Y:S01]  /*5bb0*/  SHF.R.U32.HI R4, RZ, UR4, R5 ;  /* 0x00000004ff047c19 */ /* 0x000fe20008011605 */
[----:B------:R-:W-:Y:S01]  /*5bc0*/  ULDC UR4, c[0x0][0x608] ;  /* 0x0001820000047ab9 */ /* 0x000fe20000000800 */
[----:B---3--:R-:W-:Y:S02]  /*5bd0*/  IMAD.MOV R6, RZ, RZ, -R23 ;  /* 0x000000ffff067224 */ /* 0x008fe400078e0a17 */
[--C-:B------:R-:W-:Y:S02]  /*5be0*/  SHF.R.U64 R22, R21, UR4, R4.reuse ;  /* 0x0000000415167c19 */ /* 0x100fe40008001204 */
[----:B------:R-:W-:Y:S01]  /*5bf0*/  SHF.R.U32.HI R5, RZ, UR4, R4 ;  /* 0x00000004ff057c19 */ /* 0x000fe20008011604 */
[----:B------:R-:W-:Y:S01]  /*5c00*/  ULDC UR4, c[0x0][0x658] ;  /* 0x0001960000047ab9 */ /* 0x000fe20000000800 */
[----:B--2---:R-:W-:-:S02]  /*5c10*/  @P2 IMAD R15, R25, R6, R20 ;  /* 0x00000006190f2224 */ /* 0x004fc400078e0214 */
[--C-:B------:R-:W-:Y:S02]  /*5c20*/  SHF.R.U64 R20, R22, UR4, R5.reuse ;  /* 0x0000000416147c19 */ /* 0x100fe40008001205 */
[----:B------:R-:W-:-:S03]  /*5c30*/  SHF.R.U32.HI R23, RZ, UR4, R5 ;  /* 0x00000004ff177c19 */ /* 0x000fc60008011605 */
[----:B------:R-:W-:Y:S02]  /*5c40*/  IMAD.MOV.U32 R6, RZ, RZ, R20 ;  /* 0x000000ffff067224 */ /* 0x000fe400078e0014 */
[----:B------:R-:W-:Y:S01]  /*5c50*/  IMAD.MOV.U32 R5, RZ, RZ, R23 ;  /* 0x000000ffff057224 */ /* 0x000fe200078e0017 */
[----:B------:R-:W-:Y:S06]  /*5c60*/  @!P0 BRA `(.L_x_115) ;  /* 0x00000000002c8947 */ /* 0x000fec0003800000 */
        /* <DEDUP_REMOVED lines=9> */
[----:B------:R-:W-:-:S04]  /*5d00*/  IMAD.WIDE.U32.X R4, R23, UR7, R4, P1 ;  /* 0x0000000717047c25 */ /* 0x000fc800088e0404 */
[----:B------:R-:W-:-:S07]  /*5d10*/  IMAD.MOV.U32 R6, RZ, RZ, R4 ;  /* 0x000000ffff067224 */ /* 0x000fce00078e0004 */
.L_x_115:
[----:B------:R-:W-:Y:S01]  /*5d20*/  ULDC UR4, c[0x0][0x648] ;  /* 0x0001920000047ab9 */ /* 0x000fe20000000800 */
[----:B------:R-:W-:Y:S01]  /*5d30*/  LOP3.LUT R4, R22, UR16, RZ, 0xc0, !PT ;  /* 0x0000001016047c12 */ /* 0x000fe2000f8ec0ff */
[----:B------:R-:W-:Y:S01]  /*5d40*/  ULDC UR5, c[0x0][0x610] ;  /* 0x0001840000057ab9 */ /* 0x000fe20000000800 */
[----:B------:R-:W-:Y:S01]  /*5d50*/  SHF.R.U64 R5, R6, UR4, R5 ;  /* 0x0000000406057c19 */ /* 0x000fe20008001205 */
[----:B------:R-:W-:Y:S01]  /*5d60*/  ULDC UR4, c[0x0][0x638] ;  /* 0x00018e0000047ab9 */ /* 0x000fe20000000800 */
[----:B------:R-:W-:-:S03]  /*5d70*/  LOP3.LUT R21, R21, UR15, RZ, 0xc0, !PT ;  /* 0x0000000f15157c12 */ /* 0x000fc6000f8ec0ff */
[----:B------:R-:W-:Y:S02]  /*5d80*/  IMAD.MOV R7, RZ, RZ, -R5 ;  /* 0x000000ffff077224 */ /* 0x000fe400078e0a05 */
[----:B------:R-:W-:Y:S02]  /*5d90*/  IMAD R4, R5, UR17, R4 ;  /* 0x0000001105047c24 */ /* 0x000fe4000f8e0204 */
[----:B------:R-:W-:Y:S01]  /*5da0*/  IMAD R20, R7, UR4, R20 ;  /* 0x0000000407147c24 */ /* 0x000fe2000f8e0214 */
[----:B------:R-:W-:Y:S01]  /*5db0*/  ULDC UR4, c[0x0][0x600] ;  /* 0x0001800000047ab9 */ /* 0x000fe20000000800 */
[----:B------:R-:W-:Y:S02]  /*5dc0*/  IMAD R15, R4, UR5, R15 ;  /* 0x00000005040f7c24 */ /* 0x000fe4000f8e020f */
[----:B------:R-:W-:Y:S02]  /*5dd0*/  IMAD R20, R20, UR4, R21 ;  /* 0x0000000414147c24 */ /* 0x000fe4000f8e0215 */
[----:B------:R-:W-:-:S02]  /*5de0*/  IMAD.MOV.U32 R4, RZ, RZ, 0x1 ;  /* 0x00000001ff047424 */ /* 0x000fc400078e00ff */
[----:B------:R-:W-:Y:S01]  /*5df0*/  IMAD.MOV.U32 R7, RZ, RZ, R14 ;  /* 0x000000ffff077224 */ /* 0x000fe200078e000e */
[----:B------:R-:W-:Y:S02]  /*5e00*/  SEL R21, R20, R15, !P2 ;  /* 0x0000000f14157207 */ /* 0x000fe40005000000 */
[----:B------:R-:W-:-:S07]  /*5e10*/  SEL R20, R15, R20, !P2 ;  /* 0x000000140f147207 */ /* 0x000fce0005000000 */
.L_x_113:
[----:B------:R-:W-:Y:S05]  /*5e20*/  BSYNC B1 ;  /* 0x0000000000017941 */ /* 0x000fea0003800000 */
.L_x_112:
[----:B------:R-:W-:-:S13]  /*5e30*/  LOP3.LUT P0, RZ, R4, 0xff, RZ, 0xc0, !PT ;  /* 0x000000ff04ff7812 */ /* 0x000fda000780c0ff */
[----:B------:R-:W-:Y:S05]  /*5e40*/  @P0 BRA `(.L_x_116) ;  /* 0xfffffff400380947 */ /* 0x000fea000383ffff */
[----:B------:R-:W-:Y:S05]  /*5e50*/  BSYNC B0 ;  /* 0x0000000000007941 */ /* 0x000fea0003800000 */
.L_x_105:
[----:B------:R-:W-:-:S03]  /*5e60*/  UMOV UR4, 0xffffffff ;  /* 0xffffffff00047882 */ /* 0x000fc60000000000 */
[----:B------:R-:W-:Y:S05]  /*5e70*/  BRA.DIV UR4, `(.L_x_117) ;  /* 0x0000001604bc7947 */ /* 0x000fea000b800000 */
[----:B------:R-:W-:-:S13]  /*5e80*/  ELECT P6, URZ, PT ;  /* 0x00000000003f782f */ /* 0x000fda00038c0000 */
.L_x_164:
[----:B------:R-:W-:Y:S04]  /*5e90*/  BSSY B0, `(.L_x_118) ;  /* 0x0000154000007945 */ /* 0x000fe80003800000 */
[----:B------:R-:W-:Y:S05]  /*5ea0*/  @!P6 BRA `(.L_x_119) ;  /* 0x000000140048e947 */ /* 0x000fea0003800000 */
[----:B------:R-:W-:-:S04]  /*5eb0*/  LOP3.LUT R18, R18, 0x2, RZ, 0xfc, !PT ;  /* 0x0000000212127812 */ /* 0x000fc800078efcff */
[----:B------:R-:W-:-:S13]  /*5ec0*/  ISETP.NE.AND P0, PT, R18, 0x3, PT ;  /* 0x000000031200780c */ /* 0x000fda0003f05270 */
[----:B------:R-:W-:Y:S05]  /*5ed0*/  @!P0 BRA `(.L_x_120) ;  /* 0x0000000000048947 */ /* 0x000fea0003800000 */
[----:B------:R-:W-:Y:S01]  /*5ee0*/  BPT.TRAP 0x1 ;  /* 0x000000040000795c */ /* 0x000fe20000300000 */
.L_x_120:
[----:B------:R-:W0:Y:S01]  /*5ef0*/  S2R R5, SR_CgaCtaId ;  /* 0x0000000000057919 */ /* 0x000e220000008800 */
[----:B------:R-:W-:Y:S02]  /*5f00*/  MOV R0, 0x400 ;  /* 0x0000040000007802 */ /* 0x000fe40000000f00 */
[----:B------:R-:W-:Y:S02]  /*5f10*/  SHF.L.U32 R2, R3, 0x1f, RZ ;  /* 0x0000001f03027819 */ /* 0x000fe400000006ff */
[----:B0-----:R-:W-:-:S05]  /*5f20*/  LEA R5, R5, R0, 0x18 ;  /* 0x0000000005057211 */ /* 0x001fca00078ec0ff */
[----:B------:R-:W-:-:S04]  /*5f30*/  VIADD R5, R5, 0x128 ;  /* 0x0000012805057836 */ /* 0x000fc80000000000 */
[C---:B------:R-:W-:Y:S02]  /*5f40*/  IMAD R7, R8.reuse, 0x8, R5 ;  /* 0x0000000808077824 */ /* 0x040fe400078e0205 */
[----:B------:R-:W-:Y:S02]  /*5f50*/  VIADD R8, R8, 0x1 ;  /* 0x0000000108087836 */ /* 0x000fe40000000000 */
[----:B------:R-:W0:Y:S03]  /*5f60*/  SYNCS.PHASECHK.TRANS64.TRYWAIT P0, [R7+URZ], R2 ;  /* 0x00000002070075a7 */ /* 0x000e26000800017f */
[----:B------:R-:W-:-:S04]  /*5f70*/  ISETP.NE.AND P1, PT, R8, 0x25, PT ;  /* 0x000000250800780c */ /* 0x000fc80003f25270 */
[----:B------:R-:W-:Y:S02]  /*5f80*/  SEL R0, RZ, 0x1, P1 ;  /* 0x00000001ff007807 */ /* 0x000fe40000800000 */
[----:B------:R-:W-:Y:S02]  /*5f90*/  SEL R8, R8, RZ, P1 ;  /* 0x000000ff08087207 */ /* 0x000fe40000800000 */
[----:B------:R-:W-:-:S03]  /*5fa0*/  LOP3.LUT R9, R3, R0, RZ, 0x3c, !PT ;  /* 0x0000000003097212 */ /* 0x000fc600078e3cff */
[----:B------:R-:W-:Y:S01]  /*5fb0*/  IMAD R6, R8, 0x8, R5 ;  /* 0x0000000808067824 */ /* 0x000fe200078e0205 */
[----:B------:R-:W-:Y:S01]  /*5fc0*/  SHF.L.U32 R3, R9, 0x1f, RZ ;  /* 0x0000001f09037819 */ /* 0x000fe200000006ff */
[----:B0-----:R-:W-:Y:S06]  /*5fd0*/  @!P0 BRA `(.L_x_121) ;  /* 0x0000001400848947 */ /* 0x001fec0003800000 */
.L_x_165:
[----:B------:R-:W1:Y:S01]  /*5fe0*/  SYNCS.PHASECHK.TRANS64.TRYWAIT P0, [R6+URZ], R3 ;  /* 0x00000003060075a7 */ /* 0x000e62000800017f */
[----:B------:R-:W-:-:S05]  /*5ff0*/  VIADD R0, R8, 0x1 ;  /* 0x0000000108007836 */ /* 0x000fca0000000000 */
[----:B------:R-:W-:-:S04]  /*6000*/  ISETP.NE.AND P1, PT, R0, 0x25, PT ;  /* 0x000000250000780c */ /* 0x000fc80003f25270 */
[----:B0-----:R-:W-:Y:S02]  /*6010*/  SEL R2, RZ, 0x1, P1 ;  /* 0x00000001ff027807 */ /* 0x001fe40000800000 */
[----:B------:R-:W-:Y:S02]  /*6020*/  SEL R0, R0, RZ, P1 ;  /* 0x000000ff00007207 */ /* 0x000fe40000800000 */
[----:B------:R-:W-:-:S03]  /*6030*/  LOP3.LUT R9, R9, R2, RZ, 0x3c, !PT ;  /* 0x0000000209097212 */ /* 0x000fc600078e3cff */
[----:B------:R-:W-:Y:S01]  /*6040*/  IMAD R7, R0, 0x8, R5 ;  /* 0x0000000800077824 */ /* 0x000fe200078e0205 */
[----:B------:R-:W-:Y:S01]  /*6050*/  SHF.L.U32 R4, R9, 0x1f, RZ ;  /* 0x0000001f09047819 */ /* 0x000fe200000006ff */
[----:B-1----:R-:W-:Y:S06]  /*6060*/  @!P0 BRA `(.L_x_122) ;  /* 0x0000001400748947 */ /* 0x002fec0003800000 */
.L_x_166:
[----:B------:R-:W1:Y:S01]  /*6070*/  SYNCS.PHASECHK.TRANS64.TRYWAIT P0, [R7+URZ], R4 ;  /* 0x00000004070075a7 */ /* 0x000e62000800017f */
[----:B------:R-:W-:-:S05]  /*6080*/  VIADD R0, R0, 0x1 ;  /* 0x0000000100007836 */ /* 0x000fca0000000000 */
[----:B------:R-:W-:-:S04]  /*6090*/  ISETP.NE.AND P1, PT, R0, 0x25, PT ;  /* 0x000000250000780c */ /* 0x000fc80003f25270 */
[----:B------:R-:W-:Y:S02]  /*60a0*/  SEL R2, RZ, 0x1, P1 ;  /* 0x00000001ff027807 */ /* 0x000fe40000800000 */
[----:B------:R-:W-:Y:S02]  /*60b0*/  SEL R0, R0, RZ, P1 ;  /* 0x000000ff00007207 */ /* 0x000fe40000800000 */
[----:B------:R-:W-:-:S03]  /*60c0*/  LOP3.LUT R9, R9, R2, RZ, 0x3c, !PT ;  /* 0x0000000209097212 */ /* 0x000fc600078e3cff */
[----:B0-----:R-:W-:Y:S01]  /*60d0*/  IMAD R6, R0, 0x8, R5 ;  /* 0x0000000800067824 */ /* 0x001fe200078e0205 */
[----:B------:R-:W-:Y:S01]  /*60e0*/  SHF.L.U32 R3, R9, 0x1f, RZ ;  /* 0x0000001f09037819 */ /* 0x000fe200000006ff */
[----:B-1----:R-:W-:Y:S06]  /*60f0*/  @!P0 BRA `(.L_x_123) ;  /* 0x0000001400648947 */ /* 0x002fec0003800000 */
.L_x_167:
        /* <DEDUP_REMOVED lines=9> */
.L_x_168:
        /* <DEDUP_REMOVED lines=9> */
.L_x_169:
        /* <DEDUP_REMOVED lines=9> */
.L_x_170:
        /* <DEDUP_REMOVED lines=9> */
.L_x_171:
        /* <DEDUP_REMOVED lines=9> */
.L_x_172:
        /* <DEDUP_REMOVED lines=9> */
.L_x_173:
        /* <DEDUP_REMOVED lines=9> */
.L_x_174:
        /* <DEDUP_REMOVED lines=9> */
.L_x_175:
        /* <DEDUP_REMOVED lines=9> */
.L_x_176:
        /* <DEDUP_REMOVED lines=9> */
.L_x_177:
        /* <DEDUP_REMOVED lines=9> */
.L_x_178:
        /* <DEDUP_REMOVED lines=9> */
.L_x_179:
        /* <DEDUP_REMOVED lines=9> */
.L_x_180:
        /* <DEDUP_REMOVED lines=9> */
.L_x_181:
        /* <DEDUP_REMOVED lines=9> */
.L_x_182:
        /* <DEDUP_REMOVED lines=9> */
.L_x_183:
        /* <DEDUP_REMOVED lines=9> */
.L_x_184:
        /* <DEDUP_REMOVED lines=9> */
.L_x_185:
        /* <DEDUP_REMOVED lines=9> */
.L_x_186:
        /* <DEDUP_REMOVED lines=9> */
.L_x_187:
        /* <DEDUP_REMOVED lines=9> */
.L_x_188:
        /* <DEDUP_REMOVED lines=9> */
.L_x_189:
        /* <DEDUP_REMOVED lines=9> */
.L_x_190:
        /* <DEDUP_REMOVED lines=9> */
.L_x_191:
        /* <DEDUP_REMOVED lines=9> */
.L_x_192:
        /* <DEDUP_REMOVED lines=9> */
.L_x_193:
        /* <DEDUP_REMOVED lines=9> */
.L_x_194:
        /* <DEDUP_REMOVED lines=9> */
.L_x_195:
        /* <DEDUP_REMOVED lines=9> */
.L_x_196:
        /* <DEDUP_REMOVED lines=9> */
.L_x_197:
        /* <DEDUP_REMOVED lines=9> */
.L_x_198:
        /* <DEDUP_REMOVED lines=9> */
.L_x_199:
[----:B------:R-:W1:Y:S01]  /*7300*/  SYNCS.PHASECHK.TRANS64.TRYWAIT P0, [R6+URZ], R3 ;  /* 0x00000003060075a7 */ /* 0x000e62000800017f */
[----:B------:R-:W-:-:S05]  /*7310*/  VIADD R0, R0, 0x1 ;  /* 0x0000000100007836 */ /* 0x000fca0000000000 */
[----:B------:R-:W-:-:S04]  /*7320*/  ISETP.NE.AND P1, PT, R0, 0x25, PT ;  /* 0x000000250000780c */ /* 0x000fc80003f25270 */
[----:B------:R-:W-:Y:S02]  /*7330*/  SEL R2, RZ, 0x1, P1 ;  /* 0x00000001ff027807 */ /* 0x000fe40000800000 */
[----:B------:R-:W-:Y:S02]  /*7340*/  SEL R0, R0, RZ, P1 ;  /* 0x000000ff00007207 */ /* 0x000fe40000800000 */
[----:B------:R-:W-:Y:S01]  /*7350*/  LOP3.LUT R2, R9, R2, RZ, 0x3c, !PT ;  /* 0x0000000209027212 */ /* 0x000fe200078e3cff */
[----:B-1----:R-:W-:Y:S06]  /*7360*/  @!P0 BRA `(.L_x_156) ;  /* 0x0000000c005c8947 */ /* 0x002fec0003800000 */
.L_x_200:
[----:B------:R-:W-:Y:S01]  /*7370*/  IMAD R5, R0, 0x8, R5 ;  /* 0x0000000800057824 */ /* 0x000fe200078e0205 */
[----:B------:R-:W-:-:S07]  /*7380*/  SHF.L.U32 R0, R2, 0x1f, RZ ;  /* 0x0000001f02007819 */ /* 0x000fce00000006ff */
.L_x_157:
[----:B--2---:R2:W3:Y:S02]  /*7390*/  SYNCS.PHASECHK.TRANS64.TRYWAIT P0, [R5+URZ], R0 ;  /* 0x00000000050075a7 */ /* 0x0044e4000800017f */
[----:B---3--:R-:W-:Y:S05]  /*73a0*/  @!P0 NANOSLEEP.SYNCS 0x989680 ;  /* 0x009896800000895d */ /* 0x008fea0003900000 */
[----:B------:R-:W3:Y:S02]  /*73b0*/  @!P0 SYNCS.PHASECHK.TRANS64 P0, [R5+URZ], R0 ;  /* 0x00000000050085a7 */ /* 0x000ee4000800007f */
[----:B---3--:R-:W-:Y:S05]  /*73c0*/  @!P0 BRA `(.L_x_157) ;  /* 0xfffffffc00f08947 */ /* 0x008fea000383ffff */
.L_x_119:
[----:B------:R-:W-:Y:S05]  /*73d0*/  BSYNC B0 ;  /* 0x0000000000007941 */ /* 0x000fea0003800000 */
.L_x_118:
[----:B------:R-:W-:Y:S05]  /*73e0*/  EXIT ;  /* 0x000000000000794d */ /* 0x000fea0003800000 */
.L_x_22:
[----:B-1----:R1:W2:Y:S02]  /*73f0*/  SYNCS.PHASECHK.TRANS64.TRYWAIT P1, [R3+URZ], R0 ;  /* 0x00000000030075a7 */ /* 0x0022a4000802017f */
[----:B--2---:R-:W-:Y:S05]  /*7400*/  @!P1 NANOSLEEP.SYNCS 0x989680 ;  /* 0x009896800000995d */ /* 0x004fea0003900000 */
[----:B------:R-:W2:Y:S02]  /*7410*/  @!P1 SYNCS.PHASECHK.TRANS64 P1, [R3+URZ], R0 ;  /* 0x00000000030095a7 */ /* 0x000ea4000802007f */
[----:B--2---:R-:W-:Y:S05]  /*7420*/  @!P1 BRA `(.L_x_22) ;  /* 0xfffffffc00f09947 */ /* 0x004fea000383ffff */
[----:B------:R-:W-:Y:S05]  /*7430*/  BRA `(.L_x_21) ;  /* 0xffffffa400e07947 */ /* 0x000fea000383ffff */
.L_x_27:
[----:B-1----:R-:W-:-:S04]  /*7440*/  IMAD.U32 R5, RZ, RZ, UR4 ;  /* 0x00000004ff057e24 */ /* 0x002fc8000f8e00ff */
[----:B------:R1:W2:Y:S03]  /*7450*/  SYNCS.PHASECHK.TRANS64.TRYWAIT P1, [R5+URZ], R4 ;  /* 0x00000004050075a7 */ /* 0x0002a6000802017f */
[----:B--2---:R-:W-:Y:S05]  /*7460*/  @!P1 NANOSLEEP.SYNCS 0x989680 ;  /* 0x009896800000995d */ /* 0x004fea0003900000 */
[----:B------:R-:W2:Y:S02]  /*7470*/  @!P1 SYNCS.PHASECHK.TRANS64 P1, [R5+URZ], R4 ;  /* 0x00000004050095a7 */ /* 0x000ea4000802007f */
[----:B--2---:R-:W-:Y:S05]  /*7480*/  @!P1 BRA `(.L_x_27) ;  /* 0xfffffffc00ec9947 */ /* 0x004fea000383ffff */
[----:B------:R-:W-:Y:S05]  /*7490*/  BRA `(.L_x_26) ;  /* 0xffffffa800507947 */ /* 0x000fea000383ffff */
.L_x_106:
[----:B------:R-:W-:Y:S01]  /*74a0*/  BSSY B1, `(.L_x_158) ;  /* 0x0000006000017945 */ /* 0x000fe20003800000 */
[----:B------:R-:W-:-:S07]  /*74b0*/  IMAD.MOV.U32 R15, RZ, RZ, -0x1 ;  /* 0xffffffffff0f7424 */ /* 0x000fce00078e00ff */
[----:B------:R-:W-:Y:S05]  /*74c0*/  WARPSYNC.COLLECTIVE R15, `(.L_x_159) ;  /* 0x000000000f0c7348 */ /* 0x000fea0003c00000 */
[----:B------:R-:W-:Y:S02]  /*74d0*/  ELECT P6, UR62, PT ;  /* 0x00000000003e782f */ /* 0x000fe400038c0000 */
[----:B------:R-:W-:Y:S01]  /*74e0*/  MOV R14, UR62 ;  /* 0x0000003e000e7c02 */ /* 0x000fe20008000f00 */
[----:B------:R-:W-:Y:S10]  /*74f0*/  ENDCOLLECTIVE ;  /* 0x000000000000791b */ /* 0x000ff40003800000 */
.L_x_159:
[----:B------:R-:W-:Y:S05]  /*7500*/  BSYNC B1 ;  /* 0x0000000000017941 */ /* 0x000fea0003800000 */
.L_x_158:
[----:B------:R-:W-:Y:S05]  /*7510*/  BRA `(.L_x_160) ;  /* 0xffffffdc00907947 */ /* 0x000fea000383ffff */
.L_x_109:
[----:B-1----:R1:W2:Y:S02]  /*7520*/  SYNCS.PHASECHK.TRANS64.TRYWAIT P0, [R23+URZ+0x128], R14 ;  /* 0x0001280e170075a7 */ /* 0x0022a4000800017f */
[----:B--2---:R-:W-:Y:S05]  /*7530*/  @!P0 NANOSLEEP.SYNCS 0x989680 ;  /* 0x009896800000895d */ /* 0x004fea0003900000 */
[----:B------:R-:W2:Y:S02]  /*7540*/  @!P0 SYNCS.PHASECHK.TRANS64 P0, [R23+URZ+0x128], R14 ;  /* 0x0001280e170085a7 */ /* 0x000ea4000800007f */
[----:B--2---:R-:W-:Y:S05]  /*7550*/  @!P0 BRA `(.L_x_109) ;  /* 0xfffffffc00f08947 */ /* 0x004fea000383ffff */
[----:B------:R-:W-:Y:S05]  /*7560*/  BRA `(.L_x_161) ;  /* 0xffffffdc00c87947 */ /* 0x000fea000383ffff */
.L_x_117:
[----:B------:R-:W-:Y:S01]  /*7570*/  BSSY B0, `(.L_x_162) ;  /* 0x0000006000007945 */ /* 0x000fe20003800000 */
[----:B------:R-:W-:-:S07]  /*7580*/  IMAD.MOV.U32 R15, RZ, RZ, -0x1 ;  /* 0xffffffffff0f7424 */ /* 0x000fce00078e00ff */
[----:B------:R-:W-:Y:S05]  /*7590*/  WARPSYNC.COLLECTIVE R15, `(.L_x_163) ;  /* 0x000000000f0c7348 */ /* 0x000fea0003c00000 */
[----:B------:R-:W-:Y:S02]  /*75a0*/  ELECT P6, UR62, PT ;  /* 0x00000000003e782f */ /* 0x000fe400038c0000 */
[----:B------:R-:W-:Y:S01]  /*75b0*/  MOV R14, UR62 ;  /* 0x0000003e000e7c02 */ /* 0x000fe20008000f00 */
[----:B------:R-:W-:Y:S10]  /*75c0*/  ENDCOLLECTIVE ;  /* 0x000000000000791b */ /* 0x000ff40003800000 */
.L_x_163:
[----:B------:R-:W-:Y:S05]  /*75d0*/  BSYNC B0 ;  /* 0x0000000000007941 */ /* 0x000fea0003800000 */
.L_x_162:
[----:B------:R-:W-:Y:S05]  /*75e0*/  BRA `(.L_x_164) ;  /* 0xffffffe800287947 */ /* 0x000fea000383ffff */
.L_x_121:
[----:B0-----:R0:W1:Y:S02]  /*75f0*/  SYNCS.PHASECHK.TRANS64.TRYWAIT P0, [R7+URZ], R2 ;  /* 0x00000002070075a7 */ /* 0x001064000800017f */
[----:B-1----:R-:W-:Y:S05]  /*7600*/  @!P0 NANOSLEEP.SYNCS 0x989680 ;  /* 0x009896800000895d */ /* 0x002fea0003900000 */
[----:B------:R-:W1:Y:S02]  /*7610*/  @!P0 SYNCS.PHASECHK.TRANS64 P0, [R7+URZ], R2 ;  /* 0x00000002070085a7 */ /* 0x000e64000800007f */
[----:B-1----:R-:W-:Y:S05]  /*7620*/  @!P0 BRA `(.L_x_121) ;  /* 0xfffffffc00f08947 */ /* 0x002fea000383ffff */
[----:B------:R-:W-:Y:S05]  /*7630*/  BRA `(.L_x_165) ;  /* 0xffffffe800687947 */ /* 0x000fea000383ffff */
.L_x_122:
[----:B0-----:R0:W1:Y:S02]  /*7640*/  SYNCS.PHASECHK.TRANS64.TRYWAIT P0, [R6+URZ], R3 ;  /* 0x00000003060075a7 */ /* 0x001064000800017f */
[----:B-1----:R-:W-:Y:S05]  /*7650*/  @!P0 NANOSLEEP.SYNCS 0x989680 ;  /* 0x009896800000895d */ /* 0x002fea0003900000 */
[----:B------:R-:W1:Y:S02]  /*7660*/  @!P0 SYNCS.PHASECHK.TRANS64 P0, [R6+URZ], R3 ;  /* 0x00000003060085a7 */ /* 0x000e64000800007f */
[----:B-1----:R-:W-:Y:S05]  /*7670*/  @!P0 BRA `(.L_x_122) ;  /* 0xfffffffc00f08947 */ /* 0x002fea000383ffff */
[----:B------:R-:W-:Y:S05]  /*7680*/  BRA `(.L_x_166) ;  /* 0xffffffe800787947 */ /* 0x000fea000383ffff */
.L_x_123:
[----:B0-----:R0:W1:Y:S02]  /*7690*/  SYNCS.PHASECHK.TRANS64.TRYWAIT P0, [R7+URZ], R4 ;  /* 0x00000004070075a7 */ /* 0x001064000800017f */
[----:B-1----:R-:W-:Y:S05]  /*76a0*/  @!P0 NANOSLEEP.SYNCS 0x989680 ;  /* 0x009896800000895d */ /* 0x002fea0003900000 */
[----:B------:R-:W1:Y:S02]  /*76b0*/  @!P0 SYNCS.PHASECHK.TRANS64 P0, [R7+URZ], R4 ;  /* 0x00000004070085a7 */ /* 0x000e64000800007f */
[----:B-1----:R-:W-:Y:S05]  /*76c0*/  @!P0 BRA `(.L_x_123) ;  /* 0xfffffffc00f08947 */ /* 0x002fea000383ffff */
[----:B------:R-:W-:Y:S05]  /*76d0*/  BRA `(.L_x_167) ;  /* 0xffffffe800887947 */ /* 0x000fea000383ffff */
.L_x_124:
[----:B0-----:R0:W1:Y:S02]  /*76e0*/  SYNCS.PHASECHK.TRANS64.TRYWAIT P0, [R6+URZ], R3 ;  /* 0x00000003060075a7 */ /* 0x001064000800017f */
[----:B-1----:R-:W-:Y:S05]  /*76f0*/  @!P0 NANOSLEEP.SYNCS 0x989680 ;  /* 0x009896800000895d */ /* 0x002fea0003900000 */
[----:B------:R-:W1:Y:S02]  /*7700*/  @!P0 SYNCS.PHASECHK.TRANS64 P0, [R6+URZ], R3 ;  /* 0x00000003060085a7 */ /* 0x000e64000800007f */
[----:B-1----:R-:W-:Y:S05]  /*7710*/  @!P0 BRA `(.L_x_124) ;  /* 0xfffffffc00f08947 */ /* 0x002fea000383ffff */
[----:B------:R-:W-:Y:S05]  /*7720*/  BRA `(.L_x_168) ;  /* 0xffffffe800987947 */ /* 0x000fea000383ffff */
.L_x_125:
[----:B0-----:R0:W1:Y:S02]  /*7730*/  SYNCS.PHASECHK.TRANS64.TRYWAIT P0, [R7+URZ], R4 ;  /* 0x00000004070075a7 */ /* 0x001064000800017f */
[----:B-1----:R-:W-:Y:S05]  /*7740*/  @!P0 NANOSLEEP.SYNCS 0x989680 ;  /* 0x009896800000895d */ /* 0x002fea0003900000 */
[----:B------:R-:W1:Y:S02]  /*7750*/  @!P0 SYNCS.PHASECHK.TRANS64 P0, [R7+URZ], R4 ;  /* 0x00000004070085a7 */ /* 0x000e64000800007f */
[----:B-1----:R-:W-:Y:S05]  /*7760*/  @!P0 BRA `(.L_x_125) ;  /* 0xfffffffc00f08947 */ /* 0x002fea000383ffff */
[----:B------:R-:W-:Y:S05]  /*7770*/  BRA `(.L_x_169) ;  /* 0xffffffe800a87947 */ /* 0x000fea000383ffff */
.L_x_126:
[----:B0-----:R0:W1:Y:S02]  /*7780*/  SYNCS.PHASECHK.TRANS64.TRYWAIT P0, [R6+URZ], R3 ;  /* 0x00000003060075a7 */ /* 0x001064000800017f */
[----:B-1----:R-:W-:Y:S05]  /*7790*/  @!P0 NANOSLEEP.SYNCS 0x989680 ;  /* 0x009896800000895d */ /* 0x002fea0003900000 */
[----:B------:R-:W1:Y:S02]  /*77a0*/  @!P0 SYNCS.PHASECHK.TRANS64 P0, [R6+URZ], R3 ;  /* 0x00000003060085a7 */ /* 0x000e64000800007f */
[----:B-1----:R-:W-:Y:S05]  /*77b0*/  @!P0 BRA `(.L_x_126) ;  /* 0xfffffffc00f08947 */ /* 0x002fea000383ffff */
[----:B------:R-:W-:Y:S05]  /*77c0*/  BRA `(.L_x_170) ;  /* 0xffffffe800b87947 */ /* 0x000fea000383ffff */
.L_x_127:
[----:B0-----:R0:W1:Y:S02]  /*77d0*/  SYNCS.PHASECHK.TRANS64.TRYWAIT P0, [R7+URZ], R4 ;  /* 0x00000004070075a7 */ /* 0x001064000800017f */
[----:B-1----:R-:W-:Y:S05]  /*77e0*/  @!P0 NANOSLEEP.SYNCS 0x989680 ;  /* 0x009896800000895d */ /* 0x002fea0003900000 */
[----:B------:R-:W1:Y:S02]  /*77f0*/  @!P0 SYNCS.PHASECHK.TRANS64 P0, [R7+URZ], R4 ;  /* 0x00000004070085a7 */ /* 0x000e64000800007f */
[----:B-1----:R-:W-:Y:S05]  /*7800*/  @!P0 BRA `(.L_x_127) ;  /* 0xfffffffc00f08947 */ /* 0x002fea000383ffff */
[----:B------:R-:W-:Y:S05]  /*7810*/  BRA `(.L_x_171) ;  /* 0xffffffe800c87947 */ /* 0x000fea000383ffff */
.L_x_128:
[----:B0-----:R0:W1:Y:S02]  /*7820*/  SYNCS.PHASECHK.TRANS64.TRYWAIT P0, [R6+URZ], R3 ;  /* 0x00000003060075a7 */ /* 0x001064000800017f */
[----:B-1----:R-:W-:Y:S05]  /*7830*/  @!P0 NANOSLEEP.SYNCS 0x989680 ;  /* 0x009896800000895d */ /* 0x002fea0003900000 */
[----:B------:R-:W1:Y:S02]  /*7840*/  @!P0 SYNCS.PHASECHK.TRANS64 P0, [R6+URZ], R3 ;  /* 0x00000003060085a7 */ /* 0x000e64000800007f */
[----:B-1----:R-:W-:Y:S05]  /*7850*/  @!P0 BRA `(.L_x_128) ;  /* 0xfffffffc00f08947 */ /* 0x002fea000383ffff */
[----:B------:R-:W-:Y:S05]  /*7860*/  BRA `(.L_x_172) ;  /* 0xffffffe800d87947 */ /* 0x000fea000383ffff */
.L_x_129:
[----:B0-----:R0:W1:Y:S02]  /*7870*/  SYNCS.PHASECHK.TRANS64.TRYWAIT P0, [R7+URZ], R4 ;  /* 0x00000004070075a7 */ /* 0x001064000800017f */
[----:B-1----:R-:W-:Y:S05]  /*7880*/  @!P0 NANOSLEEP.SYNCS 0x989680 ;  /* 0x009896800000895d */ /* 0x002fea0003900000 */
[----:B------:R-:W1:Y:S02]  /*7890*/  @!P0 SYNCS.PHASECHK.TRANS64 P0, [R7+URZ], R4 ;  /* 0x00000004070085a7 */ /* 0x000e64000800007f */
[----:B-1----:R-:W-:Y:S05]  /*78a0*/  @!P0 BRA `(.L_x_129) ;  /* 0xfffffffc00f08947 */ /* 0x002fea000383ffff */
[----:B------:R-:W-:Y:S05]  /*78b0*/  BRA `(.L_x_173) ;  /* 0xffffffe800e87947 */ /* 0x000fea000383ffff */
.L_x_130:
[----:B0-----:R0:W1:Y:S02]  /*78c0*/  SYNCS.PHASECHK.TRANS64.TRYWAIT P0, [R6+URZ], R3 ;  /* 0x00000003060075a7 */ /* 0x001064000800017f */
[----:B-1----:R-:W-:Y:S05]  /*78d0*/  @!P0 NANOSLEEP.SYNCS 0x989680 ;  /* 0x009896800000895d */ /* 0x002fea0003900000 */
[----:B------:R-:W1:Y:S02]  /*78e0*/  @!P0 SYNCS.PHASECHK.TRANS64 P0, [R6+URZ], R3 ;  /* 0x00000003060085a7 */ /* 0x000e64000800007f */
[----:B-1----:R-:W-:Y:S05]  /*78f0*/  @!P0 BRA `(.L_x_130) ;  /* 0xfffffffc00f08947 */ /* 0x002fea000383ffff */
[----:B------:R-:W-:Y:S05]  /*7900*/  BRA `(.L_x_174) ;  /* 0xffffffe800f87947 */ /* 0x000fea000383ffff */
.L_x_131:
[----:B0-----:R0:W1:Y:S02]  /*7910*/  SYNCS.PHASECHK.TRANS64.TRYWAIT P0, [R7+URZ], R4 ;  /* 0x00000004070075a7 */ /* 0x001064000800017f */
[----:B-1----:R-:W-:Y:S05]  /*7920*/  @!P0 NANOSLEEP.SYNCS 0x989680 ;  /* 0x009896800000895d */ /* 0x002fea0003900000 */
[----:B------:R-:W1:Y:S02]  /*7930*/  @!P0 SYNCS.PHASECHK.TRANS64 P0, [R7+URZ], R4 ;  /* 0x00000004070085a7 */ /* 0x000e64000800007f */
[----:B-1----:R-:W-:Y:S05]  /*7940*/  @!P0 BRA `(.L_x_131) ;  /* 0xfffffffc00f08947 */ /* 0x002fea000383ffff */
[----:B------:R-:W-:Y:S05]  /*7950*/  BRA `(.L_x_175) ;  /* 0xffffffec00087947 */ /* 0x000fea000383ffff */
.L_x_132:
[----:B0-----:R0:W1:Y:S02]  /*7960*/  SYNCS.PHASECHK.TRANS64.TRYWAIT P0, [R6+URZ], R3 ;  /* 0x00000003060075a7 */ /* 0x001064000800017f */
[----:B-1----:R-:W-:Y:S05]  /*7970*/  @!P0 NANOSLEEP.SYNCS 0x989680 ;  /* 0x009896800000895d */ /* 0x002fea0003900000 */
[----:B------:R-:W1:Y:S02]  /*7980*/  @!P0 SYNCS.PHASECHK.TRANS64 P0, [R6+URZ], R3 ;  /* 0x00000003060085a7 */ /* 0x000e64000800007f */
[----:B-1----:R-:W-:Y:S05]  /*7990*/  @!P0 BRA `(.L_x_132) ;  /* 0xfffffffc00f08947 */ /* 0x002fea000383ffff */
[----:B------:R-:W-:Y:S05]  /*79a0*/  BRA `(.L_x_176) ;  /* 0xffffffec00187947 */ /* 0x000fea000383ffff */
.L_x_133:
[----:B0-----:R0:W1:Y:S02]  /*79b0*/  SYNCS.PHASECHK.TRANS64.TRYWAIT P0, [R7+URZ], R4 ;  /* 0x00000004070075a7 */ /* 0x001064000800017f */
[----:B-1----:R-:W-:Y:S05]  /*79c0*/  @!P0 NANOSLEEP.SYNCS 0x989680 ;  /* 0x009896800000895d */ /* 0x002fea0003900000 */
[----:B------:R-:W1:Y:S02]  /*79d0*/  @!P0 SYNCS.PHASECHK.TRANS64 P0, [R7+URZ], R4 ;  /* 0x00000004070085a7 */ /* 0x000e64000800007f */
[----:B-1----:R-:W-:Y:S05]  /*79e0*/  @!P0 BRA `(.L_x_133) ;  /* 0xfffffffc00f08947 */ /* 0x002fea000383ffff */
[----:B------:R-:W-:Y:S05]  /*79f0*/  BRA `(.L_x_177) ;  /* 0xffffffec00287947 */ /* 0x000fea000383ffff */
.L_x_134:
[----:B0-----:R0:W1:Y:S02]  /*7a00*/  SYNCS.PHASECHK.TRANS64.TRYWAIT P0, [R6+URZ], R3 ;  /* 0x00000003060075a7 */ /* 0x001064000800017f */
[----:B-1----:R-:W-:Y:S05]  /*7a10*/  @!P0 NANOSLEEP.SYNCS 0x989680 ;  /* 0x009896800000895d */ /* 0x002fea0003900000 */
[----:B------:R-:W1:Y:S02]  /*7a20*/  @!P0 SYNCS.PHASECHK.TRANS64 P0, [R6+URZ], R3 ;  /* 0x00000003060085a7 */ /* 0x000e64000800007f */
[----:B-1----:R-:W-:Y:S05]  /*7a30*/  @!P0 BRA `(.L_x_134) ;  /* 0xfffffffc00f08947 */ /* 0x002fea000383ffff */
[----:B------:R-:W-:Y:S05]  /*7a40*/  BRA `(.L_x_178) ;  /* 0xffffffec00387947 */ /* 0x000fea000383ffff */
.L_x_135:
[----:B0-----:R0:W1:Y:S02]  /*7a50*/  SYNCS.PHASECHK.TRANS64.TRYWAIT P0, [R7+URZ], R4 ;  /* 0x00000004070075a7 */ /* 0x001064000800017f */
[----:B-1----:R-:W-:Y:S05]  /*7a60*/  @!P0 NANOSLEEP.SYNCS 0x989680 ;  /* 0x009896800000895d */ /* 0x002fea0003900000 */
[----:B------:R-:W1:Y:S02]  /*7a70*/  @!P0 SYNCS.PHASECHK.TRANS64 P0, [R7+URZ], R4 ;  /* 0x00000004070085a7 */ /* 0x000e64000800007f */
[----:B-1----:R-:W-:Y:S05]  /*7a80*/  @!P0 BRA `(.L_x_135) ;  /* 0xfffffffc00f08947 */ /* 0x002fea000383ffff */
[----:B------:R-:W-:Y:S05]  /*7a90*/  BRA `(.L_x_179) ;  /* 0xffffffec00487947 */ /* 0x000fea000383ffff */
.L_x_136:
[----:B0-----:R0:W1:Y:S02]  /*7aa0*/  SYNCS.PHASECHK.TRANS64.TRYWAIT P0, [R6+URZ], R3 ;  /* 0x00000003060075a7 */ /* 0x001064000800017f */
[----:B-1----:R-:W-:Y:S05]  /*7ab0*/  @!P0 NANOSLEEP.SYNCS 0x989680 ;  /* 0x009896800000895d */ /* 0x002fea0003900000 */
[----:B------:R-:W1:Y:S02]  /*7ac0*/  @!P0 SYNCS.PHASECHK.TRANS64 P0, [R6+URZ], R3 ;  /* 0x00000003060085a7 */ /* 0x000e64000800007f */
[----:B-1----:R-:W-:Y:S05]  /*7ad0*/  @!P0 BRA `(.L_x_136) ;  /* 0xfffffffc00f08947 */ /* 0x002fea000383ffff */
[----:B------:R-:W-:Y:S05]  /*7ae0*/  BRA `(.L_x_180) ;  /* 0xffffffec00587947 */ /* 0x000fea000383ffff */
.L_x_137:
[----:B0-----:R0:W1:Y:S02]  /*7af0*/  SYNCS.PHASECHK.TRANS64.TRYWAIT P0, [R7+URZ], R4 ;  /* 0x00000004070075a7 */ /* 0x001064000800017f */
[----:B-1----:R-:W-:Y:S05]  /*7b00*/  @!P0 NANOSLEEP.SYNCS 0x989680 ;  /* 0x009896800000895d */ /* 0x002fea0003900000 */
[----:B------:R-:W1:Y:S02]  /*7b10*/  @!P0 SYNCS.PHASECHK.TRANS64 P0, [R7+URZ], R4 ;  /* 0x00000004070085a7 */ /* 0x000e64000800007f */
[----:B-1----:R-:W-:Y:S05]  /*7b20*/  @!P0 BRA `(.L_x_137) ;  /* 0xfffffffc00f08947 */ /* 0x002fea000383ffff */
[----:B------:R-:W-:Y:S05]  /*7b30*/  BRA `(.L_x_181) ;  /* 0xffffffec00687947 */ /* 0x000fea000383ffff */
.L_x_138:
[----:B0-----:R0:W1:Y:S02]  /*7b40*/  SYNCS.PHASECHK.TRANS64.TRYWAIT P0, [R6+URZ], R3 ;  /* 0x00000003060075a7 */ /* 0x001064000800017f */
[----:B-1----:R-:W-:Y:S05]  /*7b50*/  @!P0 NANOSLEEP.SYNCS 0x989680 ;  /* 0x009896800000895d */ /* 0x002fea0003900000 */
[----:B------:R-:W1:Y:S02]  /*7b60*/  @!P0 SYNCS.PHASECHK.TRANS64 P0, [R6+URZ], R3 ;  /* 0x00000003060085a7 */ /* 0x000e64000800007f */
[----:B-1----:R-:W-:Y:S05]  /*7b70*/  @!P0 BRA `(.L_x_138) ;  /* 0xfffffffc00f08947 */ /* 0x002fea000383ffff */
[----:B------:R-:W-:Y:S05]  /*7b80*/  BRA `(.L_x_182) ;  /* 0xffffffec00787947 */ /* 0x000fea000383ffff */
.L_x_139:
[----:B0-----:R0:W1:Y:S02]  /*7b90*/  SYNCS.PHASECHK.TRANS64.TRYWAIT P0, [R7+URZ], R4 ;  /* 0x00000004070075a7 */ /* 0x001064000800017f */
[----:B-1----:R-:W-:Y:S05]  /*7ba0*/  @!P0 NANOSLEEP.SYNCS 0x989680 ;  /* 0x009896800000895d */ /* 0x002fea0003900000 */
[----:B------:R-:W1:Y:S02]  /*7bb0*/  @!P0 SYNCS.PHASECHK.TRANS64 P0, [R7+URZ], R4 ;  /* 0x00000004070085a7 */ /* 0x000e64000800007f */
[----:B-1----:R-:W-:Y:S05]  /*7bc0*/  @!P0 BRA `(.L_x_139) ;  /* 0xfffffffc00f08947 */ /* 0x002fea000383ffff */
[----:B------:R-:W-:Y:S05]  /*7bd0*/  BRA `(.L_x_183) ;  /* 0xffffffec00887947 */ /* 0x000fea000383ffff */
.L_x_140:
[----:B0-----:R0:W1:Y:S02]  /*7be0*/  SYNCS.PHASECHK.TRANS64.TRYWAIT P0, [R6+URZ], R3 ;  /* 0x00000003060075a7 */ /* 0x001064000800017f */
[----:B-1----:R-:W-:Y:S05]  /*7bf0*/  @!P0 NANOSLEEP.SYNCS 0x989680 ;  /* 0x009896800000895d */ /* 0x002fea0003900000 */
[----:B------:R-:W1:Y:S02]  /*7c00*/  @!P0 SYNCS.PHASECHK.TRANS64 P0, [R6+URZ], R3 ;  /* 0x00000003060085a7 */ /* 0x000e64000800007f */
[----:B-1----:R-:W-:Y:S05]  /*7c10*/  @!P0 BRA `(.L_x_140) ;  /* 0xfffffffc00f08947 */ /* 0x002fea000383ffff */
[----:B------:R-:W-:Y:S05]  /*7c20*/  BRA `(.L_x_184) ;  /* 0xffffffec00987947 */ /* 0x000fea000383ffff */
.L_x_141:
[----:B0-----:R0:W1:Y:S02]  /*7c30*/  SYNCS.PHASECHK.TRANS64.TRYWAIT P0, [R7+URZ], R4 ;  /* 0x00000004070075a7 */ /* 0x001064000800017f */
[----:B-1----:R-:W-:Y:S05]  /*7c40*/  @!P0 NANOSLEEP.SYNCS 0x989680 ;  /* 0x009896800000895d */ /* 0x002fea0003900000 */
[----:B------:R-:W1:Y:S02]  /*7c50*/  @!P0 SYNCS.PHASECHK.TRANS64 P0, [R7+URZ], R4 ;  /* 0x00000004070085a7 */ /* 0x000e64000800007f */
[----:B-1----:R-:W-:Y:S05]  /*7c60*/  @!P0 BRA `(.L_x_141) ;  /* 0xfffffffc00f08947 */ /* 0x002fea000383ffff */
[----:B------:R-:W-:Y:S05]  /*7c70*/  BRA `(.L_x_185) ;  /* 0xffffffec00a87947 */ /* 0x000fea000383ffff */
.L_x_142:
[----:B0-----:R0:W1:Y:S02]  /*7c80*/  SYNCS.PHASECHK.TRANS64.TRYWAIT P0, [R6+URZ], R3 ;  /* 0x00000003060075a7 */ /* 0x001064000800017f */
[----:B-1----:R-:W-:Y:S05]  /*7c90*/  @!P0 NANOSLEEP.SYNCS 0x989680 ;  /* 0x009896800000895d */ /* 0x002fea0003900000 */
[----:B------:R-:W1:Y:S02]  /*7ca0*/  @!P0 SYNCS.PHASECHK.TRANS64 P0, [R6+URZ], R3 ;  /* 0x00000003060085a7 */ /* 0x000e64000800007f */
[----:B-1----:R-:W-:Y:S05]  /*7cb0*/  @!P0 BRA `(.L_x_142) ;  /* 0xfffffffc00f08947 */ /* 0x002fea000383ffff */
[----:B------:R-:W-:Y:S05]  /*7cc0*/  BRA `(.L_x_186) ;  /* 0xffffffec00b87947 */ /* 0x000fea000383ffff */
.L_x_143:
[----:B0-----:R0:W1:Y:S02]  /*7cd0*/  SYNCS.PHASECHK.TRANS64.TRYWAIT P0, [R7+URZ], R4 ;  /* 0x00000004070075a7 */ /* 0x001064000800017f */
[----:B-1----:R-:W-:Y:S05]  /*7ce0*/  @!P0 NANOSLEEP.SYNCS 0x989680 ;  /* 0x009896800000895d */ /* 0x002fea0003900000 */
[----:B------:R-:W1:Y:S02]  /*7cf0*/  @!P0 SYNCS.PHASECHK.TRANS64 P0, [R7+URZ], R4 ;  /* 0x00000004070085a7 */ /* 0x000e64000800007f */
[----:B-1----:R-:W-:Y:S05]  /*7d00*/  @!P0 BRA `(.L_x_143) ;  /* 0xfffffffc00f08947 */ /* 0x002fea000383ffff */
[----:B------:R-:W-:Y:S05]  /*7d10*/  BRA `(.L_x_187) ;  /* 0xffffffec00c87947 */ /* 0x000fea000383ffff */
.L_x_144:
[----:B0-----:R0:W1:Y:S02]  /*7d20*/  SYNCS.PHASECHK.TRANS64.TRYWAIT P0, [R6+URZ], R3 ;  /* 0x00000003060075a7 */ /* 0x001064000800017f */
[----:B-1----:R-:W-:Y:S05]  /*7d30*/  @!P0 NANOSLEEP.SYNCS 0x989680 ;  /* 0x009896800000895d */ /* 0x002fea0003900000 */
[----:B------:R-:W1:Y:S02]  /*7d40*/  @!P0 SYNCS.PHASECHK.TRANS64 P0, [R6+URZ], R3 ;  /* 0x00000003060085a7 */ /* 0x000e64000800007f */
[----:B-1----:R-:W-:Y:S05]  /*7d50*/  @!P0 BRA `(.L_x_144) ;  /* 0xfffffffc00f08947 */ /* 0x002fea000383ffff */
[----:B------:R-:W-:Y:S05]  /*7d60*/  BRA `(.L_x_188) ;  /* 0xffffffec00d87947 */ /* 0x000fea000383ffff */
.L_x_145:
[----:B0-----:R0:W1:Y:S02]  /*7d70*/  SYNCS.PHASECHK.TRANS64.TRYWAIT P0, [R7+URZ], R4 ;  /* 0x00000004070075a7 */ /* 0x001064000800017f */
[----:B-1----:R-:W-:Y:S05]  /*7d80*/  @!P0 NANOSLEEP.SYNCS 0x989680 ;  /* 0x009896800000895d */ /* 0x002fea0003900000 */
[----:B------:R-:W1:Y:S02]  /*7d90*/  @!P0 SYNCS.PHASECHK.TRANS64 P0, [R7+URZ], R4 ;  /* 0x00000004070085a7 */ /* 0x000e64000800007f */
[----:B-1----:R-:W-:Y:S05]  /*7da0*/  @!P0 BRA `(.L_x_145) ;  /* 0xfffffffc00f08947 */ /* 0x002fea000383ffff */
[----:B------:R-:W-:Y:S05]  /*7db0*/  BRA `(.L_x_189) ;  /* 0xffffffec00e87947 */ /* 0x000fea000383ffff */
.L_x_146:
[----:B0-----:R0:W1:Y:S02]  /*7dc0*/  SYNCS.PHASECHK.TRANS64.TRYWAIT P0, [R6+URZ], R3 ;  /* 0x00000003060075a7 */ /* 0x001064000800017f */
[----:B-1----:R-:W-:Y:S05]  /*7dd0*/  @!P0 NANOSLEEP.SYNCS 0x989680 ;  /* 0x009896800000895d */ /* 0x002fea0003900000 */
[----:B------:R-:W1:Y:S02]  /*7de0*/  @!P0 SYNCS.PHASECHK.TRANS64 P0, [R6+URZ], R3 ;  /* 0x00000003060085a7 */ /* 0x000e64000800007f */
[----:B-1----:R-:W-:Y:S05]  /*7df0*/  @!P0 BRA `(.L_x_146) ;  /* 0xfffffffc00f08947 */ /* 0x002fea000383ffff */
[----:B------:R-:W-:Y:S05]  /*7e00*/  BRA `(.L_x_190) ;  /* 0xffffffec00f87947 */ /* 0x000fea000383ffff */
.L_x_147:
[----:B0-----:R0:W1:Y:S02]  /*7e10*/  SYNCS.PHASECHK.TRANS64.TRYWAIT P0, [R7+URZ], R4 ;  /* 0x00000004070075a7 */ /* 0x001064000800017f */
[----:B-1----:R-:W-:Y:S05]  /*7e20*/  @!P0 NANOSLEEP.SYNCS 0x989680 ;  /* 0x009896800000895d */ /* 0x002fea0003900000 */
[----:B------:R-:W1:Y:S02]  /*7e30*/  @!P0 SYNCS.PHASECHK.TRANS64 P0, [R7+URZ], R4 ;  /* 0x00000004070085a7 */ /* 0x000e64000800007f */
[----:B-1----:R-:W-:Y:S05]  /*7e40*/  @!P0 BRA `(.L_x_147) ;  /* 0xfffffffc00f08947 */ /* 0x002fea000383ffff */
[----:B------:R-:W-:Y:S05]  /*7e50*/  BRA `(.L_x_191) ;  /* 0xfffffff000087947 */ /* 0x000fea000383ffff */
.L_x_148:
[----:B0-----:R0:W1:Y:S02]  /*7e60*/  SYNCS.PHASECHK.TRANS64.TRYWAIT P0, [R6+URZ], R3 ;  /* 0x00000003060075a7 */ /* 0x001064000800017f */
[----:B-1----:R-:W-:Y:S05]  /*7e70*/  @!P0 NANOSLEEP.SYNCS 0x989680 ;  /* 0x009896800000895d */ /* 0x002fea0003900000 */
[----:B------:R-:W1:Y:S02]  /*7e80*/  @!P0 SYNCS.PHASECHK.TRANS64 P0, [R6+URZ], R3 ;  /* 0x00000003060085a7 */ /* 0x000e64000800007f */
[----:B-1----:R-:W-:Y:S05]  /*7e90*/  @!P0 BRA `(.L_x_148) ;  /* 0xfffffffc00f08947 */ /* 0x002fea000383ffff */
[----:B------:R-:W-:Y:S05]  /*7ea0*/  BRA `(.L_x_192) ;  /* 0xfffffff000187947 */ /* 0x000fea000383ffff */
.L_x_149:
[----:B0-----:R0:W1:Y:S02]  /*7eb0*/  SYNCS.PHASECHK.TRANS64.TRYWAIT P0, [R7+URZ], R4 ;  /* 0x00000004070075a7 */ /* 0x001064000800017f */
[----:B-1----:R-:W-:Y:S05]  /*7ec0*/  @!P0 NANOSLEEP.SYNCS 0x989680 ;  /* 0x009896800000895d */ /* 0x002fea0003900000 */
[----:B------:R-:W1:Y:S02]  /*7ed0*/  @!P0 SYNCS.PHASECHK.TRANS64 P0, [R7+URZ], R4 ;  /* 0x00000004070085a7 */ /* 0x000e64000800007f */
[----:B-1----:R-:W-:Y:S05]  /*7ee0*/  @!P0 BRA `(.L_x_149) ;  /* 0xfffffffc00f08947 */ /* 0x002fea000383ffff */
[----:B------:R-:W-:Y:S05]  /*7ef0*/  BRA `(.L_x_193) ;  /* 0xfffffff000287947 */ /* 0x000fea000383ffff */
.L_x_150:
[----:B0-----:R0:W1:Y:S02]  /*7f00*/  SYNCS.PHASECHK.TRANS64.TRYWAIT P0, [R6+URZ], R3 ;  /* 0x00000003060075a7 */ /* 0x001064000800017f */
[----:B-1----:R-:W-:Y:S05]  /*7f10*/  @!P0 NANOSLEEP.SYNCS 0x989680 ;  /* 0x009896800000895d */ /* 0x002fea0003900000 */
[----:B------:R-:W1:Y:S02]  /*7f20*/  @!P0 SYNCS.PHASECHK.TRANS64 P0, [R6+URZ], R3 ;  /* 0x00000003060085a7 */ /* 0x000e64000800007f */
[----:B-1----:R-:W-:Y:S05]  /*7f30*/  @!P0 BRA `(.L_x_150) ;  /* 0xfffffffc00f08947 */ /* 0x002fea000383ffff */
[----:B------:R-:W-:Y:S05]  /*7f40*/  BRA `(.L_x_194) ;  /* 0xfffffff000387947 */ /* 0x000fea000383ffff */
.L_x_151:
[----:B0-----:R0:W1:Y:S02]  /*7f50*/  SYNCS.PHASECHK.TRANS64.TRYWAIT P0, [R7+URZ], R4 ;  /* 0x00000004070075a7 */ /* 0x001064000800017f */
[----:B-1----:R-:W-:Y:S05]  /*7f60*/  @!P0 NANOSLEEP.SYNCS 0x989680 ;  /* 0x009896800000895d */ /* 0x002fea0003900000 */
[----:B------:R-:W1:Y:S02]  /*7f70*/  @!P0 SYNCS.PHASECHK.TRANS64 P0, [R7+URZ], R4 ;  /* 0x00000004070085a7 */ /* 0x000e64000800007f */
[----:B-1----:R-:W-:Y:S05]  /*7f80*/  @!P0 BRA `(.L_x_151) ;  /* 0xfffffffc00f08947 */ /* 0x002fea000383ffff */
[----:B------:R-:W-:Y:S05]  /*7f90*/  BRA `(.L_x_195) ;  /* 0xfffffff000487947 */ /* 0x000fea000383ffff */
.L_x_152:
[----:B0-----:R0:W1:Y:S02]  /*7fa0*/  SYNCS.PHASECHK.TRANS64.TRYWAIT P0, [R6+URZ], R3 ;  /* 0x00000003060075a7 */ /* 0x001064000800017f */
[----:B-1----:R-:W-:Y:S05]  /*7fb0*/  @!P0 NANOSLEEP.SYNCS 0x989680 ;  /* 0x009896800000895d */ /* 0x002fea0003900000 */
[----:B------:R-:W1:Y:S02]  /*7fc0*/  @!P0 SYNCS.PHASECHK.TRANS64 P0, [R6+URZ], R3 ;  /* 0x00000003060085a7 */ /* 0x000e64000800007f */
[----:B-1----:R-:W-:Y:S05]  /*7fd0*/  @!P0 BRA `(.L_x_152) ;  /* 0xfffffffc00f08947 */ /* 0x002fea000383ffff */
[----:B------:R-:W-:Y:S05]  /*7fe0*/  BRA `(.L_x_196) ;  /* 0xfffffff000587947 */ /* 0x000fea000383ffff */
.L_x_153:
[----:B0-----:R0:W1:Y:S02]  /*7ff0*/  SYNCS.PHASECHK.TRANS64.TRYWAIT P0, [R7+URZ], R4 ;  /* 0x00000004070075a7 */ /* 0x001064000800017f */
[----:B-1----:R-:W-:Y:S05]  /*8000*/  @!P0 NANOSLEEP.SYNCS 0x989680 ;  /* 0x009896800000895d */ /* 0x002fea0003900000 */
[----:B------:R-:W1:Y:S02]  /*8010*/  @!P0 SYNCS.PHASECHK.TRANS64 P0, [R7+URZ], R4 ;  /* 0x00000004070085a7 */ /* 0x000e64000800007f */
[----:B-1----:R-:W-:Y:S05]  /*8020*/  @!P0 BRA `(.L_x_153) ;  /* 0xfffffffc00f08947 */ /* 0x002fea000383ffff */
[----:B------:R-:W-:Y:S05]  /*8030*/  BRA `(.L_x_197) ;  /* 0xfffffff000687947 */ /* 0x000fea000383ffff */
.L_x_154:
[----:B0-----:R0:W1:Y:S02]  /*8040*/  SYNCS.PHASECHK.TRANS64.TRYWAIT P0, [R6+URZ], R3 ;  /* 0x00000003060075a7 */ /* 0x001064000800017f */
[----:B-1----:R-:W-:Y:S05]  /*8050*/  @!P0 NANOSLEEP.SYNCS 0x989680 ;  /* 0x009896800000895d */ /* 0x002fea0003900000 */
[----:B------:R-:W1:Y:S02]  /*8060*/  @!P0 SYNCS.PHASECHK.TRANS64 P0, [R6+URZ], R3 ;  /* 0x00000003060085a7 */ /* 0x000e64000800007f */
[----:B-1----:R-:W-:Y:S05]  /*8070*/  @!P0 BRA `(.L_x_154) ;  /* 0xfffffffc00f08947 */ /* 0x002fea000383ffff */
[----:B------:R-:W-:Y:S05]  /*8080*/  BRA `(.L_x_198) ;  /* 0xfffffff000787947 */ /* 0x000fea000383ffff */
.L_x_155:
[----:B0-----:R0:W1:Y:S02]  /*8090*/  SYNCS.PHASECHK.TRANS64.TRYWAIT P0, [R7+URZ], R4 ;  /* 0x00000004070075a7 */ /* 0x001064000800017f */
[----:B-1----:R-:W-:Y:S05]  /*80a0*/  @!P0 NANOSLEEP.SYNCS 0x989680 ;  /* 0x009896800000895d */ /* 0x002fea0003900000 */
[----:B------:R-:W1:Y:S02]  /*80b0*/  @!P0 SYNCS.PHASECHK.TRANS64 P0, [R7+URZ], R4 ;  /* 0x00000004070085a7 */ /* 0x000e64000800007f */
[----:B-1----:R-:W-:Y:S05]  /*80c0*/  @!P0 BRA `(.L_x_155) ;  /* 0xfffffffc00f08947 */ /* 0x002fea000383ffff */
[----:B------:R-:W-:Y:S05]  /*80d0*/  BRA `(.L_x_199) ;  /* 0xfffffff000887947 */ /* 0x000fea000383ffff */
.L_x_156:
[----:B-1----:R1:W2:Y:S02]  /*80e0*/  SYNCS.PHASECHK.TRANS64.TRYWAIT P0, [R6+URZ], R3 ;  /* 0x00000003060075a7 */ /* 0x0022a4000800017f */
[----:B--2---:R-:W-:Y:S05]  /*80f0*/  @!P0 NANOSLEEP.SYNCS 0x989680 ;  /* 0x009896800000895d */ /* 0x004fea0003900000 */
[----:B------:R-:W2:Y:S02]  /*8100*/  @!P0 SYNCS.PHASECHK.TRANS64 P0, [R6+URZ], R3 ;  /* 0x00000003060085a7 */ /* 0x000ea4000800007f */
[----:B--2---:R-:W-:Y:S05]  /*8110*/  @!P0 BRA `(.L_x_156) ;  /* 0xfffffffc00f08947 */ /* 0x004fea000383ffff */
[----:B------:R-:W-:Y:S05]  /*8120*/  BRA `(.L_x_200) ;  /* 0xfffffff000907947 */ /* 0x000fea000383ffff */
.L_x_201:
[----:B------:R-:W-:-:S00]  /*8130*/  BRA `(.L_x_201) ;  /* 0xfffffffc00fc7947 */ /* 0x000fc0000383ffff */
[----:B------:R-:W-:-:S00]  /*8140*/  NOP ;  /* 0x0000000000007918 */ /* 0x000fc00000000000 */
        /* <DEDUP_REMOVED lines=11> */
.L_x_202:


//--------------------- .nv.global.init           --------------------------
	.section	.nv.global.init,"aw",@progbits
.nv.global.init:
	.type		$str$22,@object
	.size		$str$22,($str$23 - $str$22)
$str$22:
        /*0000*/ 	.byte	0x6b, 0x5f, 0x74, 0x69, 0x6c, 0x65, 0x5f, 0x63, 0x6f, 0x75, 0x6e, 0x74, 0x20, 0x3e, 0x3d, 0x20
        /*0010*/ 	.byte	0x31, 0x00
	.type		$str$23,@object
	.size		$str$23,(__unnamed_1 - $str$23)
$str$23:
        /*0012*/ 	.byte	0x2f, 0x74, 0x6d, 0x70, 0x2f, 0x63, 0x75, 0x74, 0x6c, 0x61, 0x73, 0x73, 0x5f, 0x73, 0x77, 0x65
        /*0022*/ 	.byte	0x65, 0x70, 0x5f, 0x73, 0x72, 0x63, 0x2f, 0x69, 0x6e, 0x63, 0x6c, 0x75, 0x64, 0x65, 0x2f, 0x63
        /*0032*/ 	.byte	0x75, 0x74, 0x6c, 0x61, 0x73, 0x73, 0x2f, 0x67, 0x65, 0x6d, 0x6d, 0x2f, 0x63, 0x6f, 0x6c, 0x6c
        /*0042*/ 	.byte	0x65, 0x63, 0x74, 0x69, 0x76, 0x65, 0x2f, 0x73, 0x6d, 0x39, 0x30, 0x5f, 0x6d, 0x6d, 0x61, 0x5f
        /*0052*/ 	.byte	0x74, 0x6d, 0x61, 0x5f, 0x67, 0x6d, 0x6d, 0x61, 0x5f, 0x73, 0x73, 0x5f, 0x77, 0x61, 0x72, 0x70
        /*0062*/ 	.byte	0x73, 0x70, 0x65, 0x63, 0x69, 0x61, 0x6c, 0x69, 0x7a, 0x65, 0x64, 0x2e, 0x68, 0x70, 0x70, 0x00
	.type		__unnamed_1,@object
	.size		__unnamed_1,(.L_0 - __unnamed_1)
__unnamed_1:
        /*0072*/ 	.byte	0x76, 0x6f, 0x69, 0x64, 0x20, 0x63, 0x75, 0x74, 0x6c, 0x61, 0x73, 0x73, 0x3a, 0x3a, 0x67, 0x65
        /* <DEDUP_REMOVED lines=180> */
        /*0bc2*/ 	.byte	0x65, 0x3a, 0x3a, 0x69, 0x64, 0x65, 0x6e, 0x74, 0x69, 0x74, 0x79, 0x5d, 0x00
.L_0:


//--------------------- .nv.shared._ZN7cutlass13device_kernelINS_4gemm6kernel13GemmUniversalIN4cute5tupleIJiiiiEEENS1_10collective13CollectiveMmaINS1_34MainloopSm90TmaGmmaWarpSpecializedILi37ENS5_IJNS4_1CILi2EEENSA_ILi1EEESC_EEENS1_35KernelTmaWarpSpecializedCooperativeEEENS5_IJNSA_ILi128EEENSA_ILi64EEENSA_ILi16EEEEEENS_10bfloat16_tENS5_IJlSC_lEEESK_SL_NS4_8TiledMMAINS4_8MMA_AtomIJNS4_4SM904GMMA27MMA_64x64x16_F32BF16BF16_SSILNSP_5MajorE0ELSR_0ELNSP_7ScaleInE1ELSS_1EEEEEENS4_6LayoutISD_NS5_IJSC_NSA_ILi0EEESW_EEEEENS5_IJNS4_10UnderscoreESZ_SZ_EEEEENS4_13SM90_TMA_LOADENS4_14ComposedLayoutINS4_7SwizzleILi1ELi4ELi3EEENS4_18smem_ptr_flag_bitsILi16EEENSV_INS5_IJNSA_ILi8EEESI_EEENS5_IJSI_SC_EEEEEEEvNS4_8identityENS4_23SM90_TMA_LOAD_MULTICASTES1C_vS1D_EENS_8epilogue10collective6detail29Sm90TmaWarpSpecializedAdapterINS1H_15DefaultEpilogueISK_SL_SL_NS1G_6thread17LinearCombinationISK_Li1EffLNS1L_9ScaleType4KindE0ELNS_15FloatRoundStyleE2ESK_EENS1_15EpilogueDefaultEEEEEvvEEEEvNT_6ParamsE --------------------------
	.section	.nv.shared._ZN7cutlass13device_kernelINS_4gemm6kernel13GemmUniversalIN4cute5tupleIJiiiiEEENS1_10collective13CollectiveMmaINS1_34MainloopSm90TmaGmmaWarpSpecializedILi37ENS5_IJNS4_1CILi2EEENSA_ILi1EEESC_EEENS1_35KernelTmaWarpSpecializedCooperativeEEENS5_IJNSA_ILi128EEENSA_ILi64EEENSA_ILi16EEEEEENS_10bfloat16_tENS5_IJlSC_lEEESK_SL_NS4_8TiledMMAINS4_8MMA_AtomIJNS4_4SM904GMMA27MMA_64x64x16_F32BF16BF16_SSILNSP_5MajorE0ELSR_0ELNSP_7ScaleInE1ELSS_1EEEEEENS4_6LayoutISD_NS5_IJSC_NSA_ILi0EEESW_EEEEENS5_IJNS4_10UnderscoreESZ_SZ_EEEEENS4_13SM90_TMA_LOADENS4_14ComposedLayoutINS4_7SwizzleILi1ELi4ELi3EEENS4_18smem_ptr_flag_bitsILi16EEENSV_INS5_IJNSA_ILi8EEESI_EEENS5_IJSI_SC_EEEEEEEvNS4_8identityENS4_23SM90_TMA_LOAD_MULTICASTES1C_vS1D_EENS_8epilogue10collective6detail29Sm90TmaWarpSpecializedAdapterINS1H_15DefaultEpilogueISK_SL_SL_NS1G_6thread17LinearCombinationISK_Li1EffLNS1L_9ScaleType4KindE0ELNS_15FloatRoundStyleE2ESK_EENS1_15EpilogueDefaultEEEEEvvEEEEvNT_6ParamsE,"aw",@nobits
	.sectionflags	@""
	.align	16
	.zero		1024


//--------------------- .nv.shared.reserved.0     --------------------------
	.section	.nv.shared.reserved.0,"aw",@nobits
	.weak		__nv_reservedSMEM_offset_0_alias
	.size		__nv_reservedSMEM_offset_0_alias, 0, 0
	.other		__nv_reservedSMEM_offset_0_alias,@"STO_CUDA_RESERVED_SHARED STV_DEFAULT"
__nv_reservedSMEM_offset_0_alias:
	.zero		0


//--------------------- .nv.global                --------------------------
	.section	.nv.global,"aw",@nobits
.nv.global:
	.type		_ZN39_INTERNAL_61cf4e9f_4_k_cu_eb5729e5_92614cute1_E,@object
	.size		_ZN39_INTERNAL_61cf4e9f_4_k_cu_eb5729e5_92614cute1_E,(_ZN39_INTERNAL_61cf4e9f_4_k_cu_eb5729e5_92614cuda3std3__45__cpo6cbeginE - _ZN39_INTERNAL_61cf4e9f_4_k_cu_eb5729e5_92614cute1_E)
_ZN39_INTERNAL_61cf4e9f_4_k_cu_eb5729e5_92614cute1_E:
	.zero		1
	.type		_ZN39_INTERNAL_61cf4e9f_4_k_cu_eb5729e5_92614cuda3std3__45__cpo6cbeginE,@object
	.size		_ZN39_INTERNAL_61cf4e9f_4_k_cu_eb5729e5_92614cuda3std3__45__cpo6cbeginE,(_ZN39_INTERNAL_61cf4e9f_4_k_cu_eb5729e5_92614cuda3std3__48in_placeE - _ZN39_INTERNAL_61cf4e9f_4_k_cu_eb5729e5_92614cuda3std3__45__cpo6cbeginE)
_ZN39_INTERNAL_61cf4e9f_4_k_cu_eb5729e5_92614cuda3std3__45__cpo6cbeginE:
	.zero		1
	.type		_ZN39_INTERNAL_61cf4e9f_4_k_cu_eb5729e5_92614cuda3std3__48in_placeE,@object
	.size		_ZN39_INTERNAL_61cf4e9f_4_k_cu_eb5729e5_92614cuda3std3__48in_placeE,(_ZN39_INTERNAL_61cf4e9f_4_k_cu_eb5729e5_92614cuda3std6ranges3__45__cpo9iter_moveE - _ZN39_INTERNAL_61cf4e9f_4_k_cu_eb5729e5_92614cuda3std3__48in_placeE)
_ZN39_INTERNAL_61cf4e9f_4_k_cu_eb5729e5_92614cuda3std3__48in_placeE:
	.zero		1
	.type		_ZN39_INTERNAL_61cf4e9f_4_k_cu_eb5729e5_92614cuda3std6ranges3__45__cpo9iter_moveE,@object
	.size		_ZN39_INTERNAL_61cf4e9f_4_k_cu_eb5729e5_92614cuda3std6ranges3__45__cpo9iter_moveE,(_ZN39_INTERNAL_61cf4e9f_4_k_cu_eb5729e5_92614cuda3std3__45__cpo5beginE - _ZN39_INTERNAL_61cf4e9f_4_k_cu_eb5729e5_92614cuda3std6ranges3__45__cpo9iter_moveE)
_ZN39_INTERNAL_61cf4e9f_4_k_cu_eb5729e5_92614cuda3std6ranges3__45__cpo9iter_moveE:
	.zero		1
	.type		_ZN39_INTERNAL_61cf4e9f_4_k_cu_eb5729e5_92614cuda3std3__45__cpo5beginE,@object
	.size		_ZN39_INTERNAL_61cf4e9f_4_k_cu_eb5729e5_92614cuda3std3__45__cpo5beginE,(_ZN39_INTERNAL_61cf4e9f_4_k_cu_eb5729e5_92614cuda3std3__441_GLOBAL__N__61cf4e9f_4_k_cu_eb5729e5_92616ignoreE - _ZN39_INTERNAL_61cf4e9f_4_k_cu_eb5729e5_92614cuda3std3__45__cpo5beginE)
_ZN39_INTERNAL_61cf4e9f_4_k_cu_eb5729e5_92614cuda3std3__45__cpo5beginE:
	.zero		1
	.type		_ZN39_INTERNAL_61cf4e9f_4_k_cu_eb5729e5_92614cuda3std3__441_GLOBAL__N__61cf4e9f_4_k_cu_eb5729e5_92616ignoreE,@object
	.size		_ZN39_INTERNAL_61cf4e9f_4_k_cu_eb5729e5_92614cuda3std3__441_GLOBAL__N__61cf4e9f_4_k_cu_eb5729e5_92616ignoreE,(_ZN39_INTERNAL_61cf4e9f_4_k_cu_eb5729e5_92614cute7productE - _ZN39_INTERNAL_61cf4e9f_4_k_cu_eb5729e5_92614cuda3std3__441_GLOBAL__N__61cf4e9f_4_k_cu_eb5729e5_92616ignoreE)
_ZN39_INTERNAL_61cf4e9f_4_k_cu_eb5729e5_92614cuda3std3__441_GLOBAL__N__61cf4e9f_4_k_cu_eb5729e5_92616ignoreE:
	.zero		1
	.type		_ZN39_INTERNAL_61cf4e9f_4_k_cu_eb5729e5_92614cute7productE,@object
	.size		_ZN39_INTERNAL_61cf4e9f_4_k_cu_eb5729e5_92614cute7productE,(_ZN39_INTERNAL_61cf4e9f_4_k_cu_eb5729e5_92614cuda3std3__45__cpo3endE - _ZN39_INTERNAL_61cf4e9f_4_k_cu_eb5729e5_92614cute7productE)
_ZN39_INTERNAL_61cf4e9f_4_k_cu_eb5729e5_92614cute7productE:
	.zero		1
	.type		_ZN39_INTERNAL_61cf4e9f_4_k_cu_eb5729e5_92614cuda3std3__45__cpo3endE,@object
	.size		_ZN39_INTERNAL_61cf4e9f_4_k_cu_eb5729e5_92614cuda3std3__45__cpo3endE,(_ZN39_INTERNAL_61cf4e9f_4_k_cu_eb5729e5_92614cuda3std3__419piecewise_constructE - _ZN39_INTERNAL_61cf4e9f_4_k_cu_eb5729e5_92614cuda3std3__45__cpo3endE)
_ZN39_INTERNAL_61cf4e9f_4_k_cu_eb5729e5_92614cuda3std3__45__cpo3endE:
	.zero		1
	.type		_ZN39_INTERNAL_61cf4e9f_4_k_cu_eb5729e5_92614cuda3std3__419piecewise_constructE,@object
	.size		_ZN39_INTERNAL_61cf4e9f_4_k_cu_eb5729e5_92614cuda3std3__419piecewise_constructE,(_ZN39_INTERNAL_61cf4e9f_4_k_cu_eb5729e5_92614cuda3std3__45__cpo4cendE - _ZN39_INTERNAL_61cf4e9f_4_k_cu_eb5729e5_92614cuda3std3__419piecewise_constructE)
_ZN39_INTERNAL_61cf4e9f_4_k_cu_eb5729e5_92614cuda3std3__419piecewise_constructE:
	.zero		1
	.type		_ZN39_INTERNAL_61cf4e9f_4_k_cu_eb5729e5_92614cuda3std3__45__cpo4cendE,@object
	.size		_ZN39_INTERNAL_61cf4e9f_4_k_cu_eb5729e5_92614cuda3std3__45__cpo4cendE,(_ZN39_INTERNAL_61cf4e9f_4_k_cu_eb5729e5_92614cuda3std6ranges3__45__cpo4swapE - _ZN39_INTERNAL_61cf4e9f_4_k_cu_eb5729e5_92614cuda3std3__45__cpo4cendE)
_ZN39_INTERNAL_61cf4e9f_4_k_cu_eb5729e5_92614cuda3std3__45__cpo4cendE:
	.zero		1
	.type		_ZN39_INTERNAL_61cf4e9f_4_k_cu_eb5729e5_92614cuda3std6ranges3__45__cpo4swapE,@object
	.size		_ZN39_INTERNAL_61cf4e9f_4_k_cu_eb5729e5_92614cuda3std6ranges3__45__cpo4swapE,(.L_8 - _ZN39_INTERNAL_61cf4e9f_4_k_cu_eb5729e5_92614cuda3std6ranges3__45__cpo4swapE)
_ZN39_INTERNAL_61cf4e9f_4_k_cu_eb5729e5_92614cuda3std6ranges3__45__cpo4swapE:
	.zero		1
.L_8:


//--------------------- .nv.constant0._ZN7cutlass13device_kernelINS_4gemm6kernel13GemmUniversalIN4cute5tupleIJiiiiEEENS1_10collective13CollectiveMmaINS1_34MainloopSm90TmaGmmaWarpSpecializedILi37ENS5_IJNS4_1CILi2EEENSA_ILi1EEESC_EEENS1_35KernelTmaWarpSpecializedCooperativeEEENS5_IJNSA_ILi128EEENSA_ILi64EEENSA_ILi16EEEEEENS_10bfloat16_tENS5_IJlSC_lEEESK_SL_NS4_8TiledMMAINS4_8MMA_AtomIJNS4_4SM904GMMA27MMA_64x64x16_F32BF16BF16_SSILNSP_5MajorE0ELSR_0ELNSP_7ScaleInE1ELSS_1EEEEEENS4_6LayoutISD_NS5_IJSC_NSA_ILi0EEESW_EEEEENS5_IJNS4_10UnderscoreESZ_SZ_EEEEENS4_13SM90_TMA_LOADENS4_14ComposedLayoutINS4_7SwizzleILi1ELi4ELi3EEENS4_18smem_ptr_flag_bitsILi16EEENSV_INS5_IJNSA_ILi8EEESI_EEENS5_IJSI_SC_EEEEEEEvNS4_8identityENS4_23SM90_TMA_LOAD_MULTICASTES1C_vS1D_EENS_8epilogue10collective6detail29Sm90TmaWarpSpecializedAdapterINS1H_15DefaultEpilogueISK_SL_SL_NS1G_6thread17LinearCombinationISK_Li1EffLNS1L_9ScaleType4KindE0ELNS_15FloatRoundStyleE2ESK_EENS1_15EpilogueDefaultEEEEEvvEEEEvNT_6ParamsE --------------------------
	.section	.nv.constant0._ZN7cutlass13device_kernelINS_4gemm6kernel13GemmUniversalIN4cute5tupleIJiiiiEEENS1_10collective13CollectiveMmaINS1_34MainloopSm90TmaGmmaWarpSpecializedILi37ENS5_IJNS4_1CILi2EEENSA_ILi1EEESC_EEENS1_35KernelTmaWarpSpecializedCooperativeEEENS5_IJNSA_ILi128EEENSA_ILi64EEENSA_ILi16EEEEEENS_10bfloat16_tENS5_IJlSC_lEEESK_SL_NS4_8TiledMMAINS4_8MMA_AtomIJNS4_4SM904GMMA27MMA_64x64x16_F32BF16BF16_SSILNSP_5MajorE0ELSR_0ELNSP_7ScaleInE1ELSS_1EEEEEENS4_6LayoutISD_NS5_IJSC_NSA_ILi0EEESW_EEEEENS5_IJNS4_10UnderscoreESZ_SZ_EEEEENS4_13SM90_TMA_LOADENS4_14ComposedLayoutINS4_7SwizzleILi1ELi4ELi3EEENS4_18smem_ptr_flag_bitsILi16EEENSV_INS5_IJNSA_ILi8EEESI_EEENS5_IJSI_SC_EEEEEEEvNS4_8identityENS4_23SM90_TMA_LOAD_MULTICASTES1C_vS1D_EENS_8epilogue10collective6detail29Sm90TmaWarpSpecializedAdapterINS1H_15DefaultEpilogueISK_SL_SL_NS1G_6thread17LinearCombinationISK_Li1EffLNS1L_9ScaleType4KindE0ELNS_15FloatRoundStyleE2ESK_EENS1_15EpilogueDefaultEEEEEvvEEEEvNT_6ParamsE,"a",@progbits
	.sectionflags	@""
	.align	4
.nv.constant0._ZN7cutlass13device_kernelINS_4gemm6kernel13GemmUniversalIN4cute5tupleIJiiiiEEENS1_10collective13CollectiveMmaINS1_34MainloopSm90TmaGmmaWarpSpecializedILi37ENS5_IJNS4_1CILi2EEENSA_ILi1EEESC_EEENS1_35KernelTmaWarpSpecializedCooperativeEEENS5_IJNSA_ILi128EEENSA_ILi64EEENSA_ILi16EEEEEENS_10bfloat16_tENS5_IJlSC_lEEESK_SL_NS4_8TiledMMAINS4_8MMA_AtomIJNS4_4SM904GMMA27MMA_64x64x16_F32BF16BF16_SSILNSP_5MajorE0ELSR_0ELNSP_7ScaleInE1ELSS_1EEEEEENS4_6LayoutISD_NS5_IJSC_NSA_ILi0EEESW_EEEEENS5_IJNS4_10UnderscoreESZ_SZ_EEEEENS4_13SM90_TMA_LOADENS4_14ComposedLayoutINS4_7SwizzleILi1ELi4ELi3EEENS4_18smem_ptr_flag_bitsILi16EEENSV_INS5_IJNSA_ILi8EEESI_EEENS5_IJSI_SC_EEEEEEEvNS4_8identityENS4_23SM90_TMA_LOAD_MULTICASTES1C_vS1D_EENS_8epilogue10collective6detail29Sm90TmaWarpSpecializedAdapterINS1H_15DefaultEpilogueISK_SL_SL_NS1G_6thread17LinearCombinationISK_Li1EffLNS1L_9ScaleType4KindE0ELNS_15FloatRoundStyleE2ESK_EENS1_15EpilogueDefaultEEEEEvvEEEEvNT_6ParamsE:
	.zero		1664


//--------------------- SYMBOLS --------------------------

	.type		.nv.reservedSmem.offset0,@object
	.size		.nv.reservedSmem.offset0,0x4
	.type		__assertfail,@function
